	.target	sm_100a

	.elftype	@"ET_EXEC"


//--------------------- .note.nv.tkinfo           --------------------------
	.section	.note.nv.tkinfo,"",@"SHT_NOTE"
	.sectionflags	@"SHF_NOTE_NV_TKINFO"
	.tkinfo
        /*0018*/ 	.word	0x00000002
        /*0030*/ 	.string	""
        /*0030*/ 	.string	"ptxas"
        /*0030*/ 	.string	"Cuda compilation tools, release 13.0, V13.0.88"
        /*0030*/ 	.string	"Build cuda_13.0.r13.0/compiler.36424714_0"
        /*0030*/ 	.string	"-arch sm_100a -m 64 "



//--------------------- .note.nv.cuinfo           --------------------------
	.section	.note.nv.cuinfo,"",@"SHT_NOTE"
	.sectionflags	@"SHF_NOTE_NV_CUINFO"
        /*0018*/ 	.short	0x0002
        /*001a*/ 	.short	0x0064
        /*001c*/ 	.short	0x0082
	.zero		2


//--------------------- .nv.info                  --------------------------
	.section	.nv.info,"",@"SHT_CUDA_INFO"
	.align	4


	//----- nvinfo : EIATTR_REGCOUNT
	.align		4
        /*0000*/ 	.byte	0x04, 0x2f
        /*0002*/ 	.short	(.L_19 - .L_18)
	.align		4
.L_18:
        /*0004*/ 	.word	index@(_ZN7cutlass13device_kernelINS_4conv6kernel13ConvUniversalINS1_16ConvProblemShapeILNS1_8OperatorE0ELi3EEENS1_10collective14CollectiveConvINS1_47MainloopSm100TmaUmmaWarpSpecializedImplicitGemmILS5_0ELi12ELi3ELi1ELi2EN4cute5tupleIJNSA_1CILi1EEESD_SD_EEEEENSB_IJNSC_ILi64EEESG_NSB_IJNSC_ILi32EEEEEEEEENS_10tfloat32_tESK_NSA_8TiledMMAINSA_8MMA_AtomIJNSA_17SM100_MMA_TF32_SSISK_SK_fLi64ELi64ELNSA_4UMMA5MajorE0ELSP_0ELNSO_7ScaleInE0ELSQ_0EEEEEENSA_6LayoutISE_NSB_IJNSC_ILi0EEESU_SU_EEEEENSB_IJNSA_10UnderscoreESX_SX_EEEEENS7_6detail27Sm100ImplicitGemmTileTraitsINSA_20SM90_TMA_LOAD_IM2COLENSA_14ComposedLayoutINSA_7SwizzleILi3ELi4ELi3EEENSA_18smem_ptr_flag_bitsILi32EEENST_INSB_IJNSC_ILi8EEESH_EEENSB_IJSH_SD_EEEEEEEvEENS11_INSA_13SM90_TMA_LOADES1C_vEEEENS_8epilogue10collective18CollectiveEpilogueINS1H_23Sm100TmaWarpSpecializedILi3ELi2ELi16ELb1ELb0EEEJSJ_NSB_IJNST_ISG_SD_EENST_ISH_SD_EEEEESK_NSB_IJNSB_IJllllEEESD_SU_EEESK_S1Q_NS1H_6fusion15FusionCallbacksIS1L_NS1R_17LinearCombinationISK_fSK_fLNS_15FloatRoundStyleE2EEESJ_S1O_JEEENSA_5SM1004TMEM4LOAD26SM100_TMEM_LOAD_16dp128b8xES12_S1C_NSA_17SM75_U32x4_LDSM_NENSA_21SM90_TMA_STORE_IM2COLES1C_NSA_17SM90_U32x4_STSM_NENSA_39AutoVectorizingCopyWithAssumedAlignmentILi128EEEEEEvvEEEEvNT_6ParamsE)
        /*0008*/ 	.word	0x0000005d


	//----- nvinfo : EIATTR_FRAME_SIZE
	.align		4
.L_19:
        /*000c*/ 	.byte	0x04, 0x11
        /*000e*/ 	.short	(.L_21 - .L_20)
	.align		4
.L_20:
        /*0010*/ 	.word	index@($__internal_2_$__cuda_sm10x_tcgen05_guardrail_trap_unallocated_columns_being_dealloced)
        /*0014*/ 	.word	0x00000008


	//----- nvinfo : EIATTR_FRAME_SIZE
	.align		4
.L_21:
        /*0018*/ 	.byte	0x04, 0x11
        /*001a*/ 	.short	(.L_23 - .L_22)
	.align		4
.L_22:
        /*001c*/ 	.word	index@($__internal_1_$__cuda_sm10x_tcgen05_guardrail_trap_phase_invalid_during_alloc)
        /*0020*/ 	.word	0x00000008


	//----- nvinfo : EIATTR_FRAME_SIZE
	.align		4
.L_23:
        /*0024*/ 	.byte	0x04, 0x11
        /*0026*/ 	.short	(.L_25 - .L_24)
	.align		4
.L_24:
        /*0028*/ 	.word	index@($__internal_0_$__cuda_sm10x_tcgen05_guardrail_trap_col_being_dealloced_not_returned_by_alloc)
        /*002c*/ 	.word	0x00000008


	//----- nvinfo : EIATTR_FRAME_SIZE
	.align		4
.L_25:
        /*0030*/ 	.byte	0x04, 0x11
        /*0032*/ 	.short	(.L_27 - .L_26)
	.align		4
.L_26:
        /*0034*/ 	.word	index@(_ZN7cutlass13device_kernelINS_4conv6kernel13ConvUniversalINS1_16ConvProblemShapeILNS1_8OperatorE0ELi3EEENS1_10collective14CollectiveConvINS1_47MainloopSm100TmaUmmaWarpSpecializedImplicitGemmILS5_0ELi12ELi3ELi1ELi2EN4cute5tupleIJNSA_1CILi1EEESD_SD_EEEEENSB_IJNSC_ILi64EEESG_NSB_IJNSC_ILi32EEEEEEEEENS_10tfloat32_tESK_NSA_8TiledMMAINSA_8MMA_AtomIJNSA_17SM100_MMA_TF32_SSISK_SK_fLi64ELi64ELNSA_4UMMA5MajorE0ELSP_0ELNSO_7ScaleInE0ELSQ_0EEEEEENSA_6LayoutISE_NSB_IJNSC_ILi0EEESU_SU_EEEEENSB_IJNSA_10UnderscoreESX_SX_EEEEENS7_6detail27Sm100ImplicitGemmTileTraitsINSA_20SM90_TMA_LOAD_IM2COLENSA_14ComposedLayoutINSA_7SwizzleILi3ELi4ELi3EEENSA_18smem_ptr_flag_bitsILi32EEENST_INSB_IJNSC_ILi8EEESH_EEENSB_IJSH_SD_EEEEEEEvEENS11_INSA_13SM90_TMA_LOADES1C_vEEEENS_8epilogue10collective18CollectiveEpilogueINS1H_23Sm100TmaWarpSpecializedILi3ELi2ELi16ELb1ELb0EEEJSJ_NSB_IJNST_ISG_SD_EENST_ISH_SD_EEEEESK_NSB_IJNSB_IJllllEEESD_SU_EEESK_S1Q_NS1H_6fusion15FusionCallbacksIS1L_NS1R_17LinearCombinationISK_fSK_fLNS_15FloatRoundStyleE2EEESJ_S1O_JEEENSA_5SM1004TMEM4LOAD26SM100_TMEM_LOAD_16dp128b8xES12_S1C_NSA_17SM75_U32x4_LDSM_NENSA_21SM90_TMA_STORE_IM2COLES1C_NSA_17SM90_U32x4_STSM_NENSA_39AutoVectorizingCopyWithAssumedAlignmentILi128EEEEEEvvEEEEvNT_6ParamsE)
        /*0038*/ 	.word	0x00000008


	//----- nvinfo : EIATTR_MIN_STACK_SIZE
	.align		4
.L_27:
        /*003c*/ 	.byte	0x04, 0x12
        /*003e*/ 	.short	(.L_29 - .L_28)
	.align		4
.L_28:
        /*0040*/ 	.word	index@(_ZN7cutlass13device_kernelINS_4conv6kernel13ConvUniversalINS1_16ConvProblemShapeILNS1_8OperatorE0ELi3EEENS1_10collective14CollectiveConvINS1_47MainloopSm100TmaUmmaWarpSpecializedImplicitGemmILS5_0ELi12ELi3ELi1ELi2EN4cute5tupleIJNSA_1CILi1EEESD_SD_EEEEENSB_IJNSC_ILi64EEESG_NSB_IJNSC_ILi32EEEEEEEEENS_10tfloat32_tESK_NSA_8TiledMMAINSA_8MMA_AtomIJNSA_17SM100_MMA_TF32_SSISK_SK_fLi64ELi64ELNSA_4UMMA5MajorE0ELSP_0ELNSO_7ScaleInE0ELSQ_0EEEEEENSA_6LayoutISE_NSB_IJNSC_ILi0EEESU_SU_EEEEENSB_IJNSA_10UnderscoreESX_SX_EEEEENS7_6detail27Sm100ImplicitGemmTileTraitsINSA_20SM90_TMA_LOAD_IM2COLENSA_14ComposedLayoutINSA_7SwizzleILi3ELi4ELi3EEENSA_18smem_ptr_flag_bitsILi32EEENST_INSB_IJNSC_ILi8EEESH_EEENSB_IJSH_SD_EEEEEEEvEENS11_INSA_13SM90_TMA_LOADES1C_vEEEENS_8epilogue10collective18CollectiveEpilogueINS1H_23Sm100TmaWarpSpecializedILi3ELi2ELi16ELb1ELb0EEEJSJ_NSB_IJNST_ISG_SD_EENST_ISH_SD_EEEEESK_NSB_IJNSB_IJllllEEESD_SU_EEESK_S1Q_NS1H_6fusion15FusionCallbacksIS1L_NS1R_17LinearCombinationISK_fSK_fLNS_15FloatRoundStyleE2EEESJ_S1O_JEEENSA_5SM1004TMEM4LOAD26SM100_TMEM_LOAD_16dp128b8xES12_S1C_NSA_17SM75_U32x4_LDSM_NENSA_21SM90_TMA_STORE_IM2COLES1C_NSA_17SM90_U32x4_STSM_NENSA_39AutoVectorizingCopyWithAssumedAlignmentILi128EEEEEEvvEEEEvNT_6ParamsE)
        /*0044*/ 	.word	0x00000008
.L_29:


//--------------------- .nv.compat                --------------------------
	.section	.nv.compat,"",@"SHT_CUDA_COMPAT_INFO"
	.align	4
        /*0000*/ 	.byte	0x02, 0x09, 0x01, 0x00, 0x02, 0x02, 0x02, 0x00, 0x02, 0x05, 0x05, 0x00, 0x03, 0x07, 0x01, 0x01
        /*0010*/ 	.byte	0x02, 0x03, 0x01, 0x00, 0x02, 0x06, 0x01, 0x00, 0x04, 0x0b, 0x08, 0x00, 0x09, 0x00, 0x00, 0x00
        /*0020*/ 	.byte	0x00, 0x00, 0x00, 0x00


//--------------------- .nv.info._ZN7cutlass13device_kernelINS_4conv6kernel13ConvUniversalINS1_16ConvProblemShapeILNS1_8OperatorE0ELi3EEENS1_10collective14CollectiveConvINS1_47MainloopSm100TmaUmmaWarpSpecializedImplicitGemmILS5_0ELi12ELi3ELi1ELi2EN4cute5tupleIJNSA_1CILi1EEESD_SD_EEEEENSB_IJNSC_ILi64EEESG_NSB_IJNSC_ILi32EEEEEEEEENS_10tfloat32_tESK_NSA_8TiledMMAINSA_8MMA_AtomIJNSA_17SM100_MMA_TF32_SSISK_SK_fLi64ELi64ELNSA_4UMMA5MajorE0ELSP_0ELNSO_7ScaleInE0ELSQ_0EEEEEENSA_6LayoutISE_NSB_IJNSC_ILi0EEESU_SU_EEEEENSB_IJNSA_10UnderscoreESX_SX_EEEEENS7_6detail27Sm100ImplicitGemmTileTraitsINSA_20SM90_TMA_LOAD_IM2COLENSA_14ComposedLayoutINSA_7SwizzleILi3ELi4ELi3EEENSA_18smem_ptr_flag_bitsILi32EEENST_INSB_IJNSC_ILi8EEESH_EEENSB_IJSH_SD_EEEEEEEvEENS11_INSA_13SM90_TMA_LOADES1C_vEEEENS_8epilogue10collective18CollectiveEpilogueINS1H_23Sm100TmaWarpSpecializedILi3ELi2ELi16ELb1ELb0EEEJSJ_NSB_IJNST_ISG_SD_EENST_ISH_SD_EEEEESK_NSB_IJNSB_IJllllEEESD_SU_EEESK_S1Q_NS1H_6fusion15FusionCallbacksIS1L_NS1R_17LinearCombinationISK_fSK_fLNS_15FloatRoundStyleE2EEESJ_S1O_JEEENSA_5SM1004TMEM4LOAD26SM100_TMEM_LOAD_16dp128b8xES12_S1C_NSA_17SM75_U32x4_LDSM_NENSA_21SM90_TMA_STORE_IM2COLES1C_NSA_17SM90_U32x4_STSM_NENSA_39AutoVectorizingCopyWithAssumedAlignmentILi128EEEEEEvvEEEEvNT_6ParamsE --------------------------
	.section	.nv.info._ZN7cutlass13device_kernelINS_4conv6kernel13ConvUniversalINS1_16ConvProblemShapeILNS1_8OperatorE0ELi3EEENS1_10collective14CollectiveConvINS1_47MainloopSm100TmaUmmaWarpSpecializedImplicitGemmILS5_0ELi12ELi3ELi1ELi2EN4cute5tupleIJNSA_1CILi1EEESD_SD_EEEEENSB_IJNSC_ILi64EEESG_NSB_IJNSC_ILi32EEEEEEEEENS_10tfloat32_tESK_NSA_8TiledMMAINSA_8MMA_AtomIJNSA_17SM100_MMA_TF32_SSISK_SK_fLi64ELi64ELNSA_4UMMA5MajorE0ELSP_0ELNSO_7ScaleInE0ELSQ_0EEEEEENSA_6LayoutISE_NSB_IJNSC_ILi0EEESU_SU_EEEEENSB_IJNSA_10UnderscoreESX_SX_EEEEENS7_6detail27Sm100ImplicitGemmTileTraitsINSA_20SM90_TMA_LOAD_IM2COLENSA_14ComposedLayoutINSA_7SwizzleILi3ELi4ELi3EEENSA_18smem_ptr_flag_bitsILi32EEENST_INSB_IJNSC_ILi8EEESH_EEENSB_IJSH_SD_EEEEEEEvEENS11_INSA_13SM90_TMA_LOADES1C_vEEEENS_8epilogue10collective18CollectiveEpilogueINS1H_23Sm100TmaWarpSpecializedILi3ELi2ELi16ELb1ELb0EEEJSJ_NSB_IJNST_ISG_SD_EENST_ISH_SD_EEEEESK_NSB_IJNSB_IJllllEEESD_SU_EEESK_S1Q_NS1H_6fusion15FusionCallbacksIS1L_NS1R_17LinearCombinationISK_fSK_fLNS_15FloatRoundStyleE2EEESJ_S1O_JEEENSA_5SM1004TMEM4LOAD26SM100_TMEM_LOAD_16dp128b8xES12_S1C_NSA_17SM75_U32x4_LDSM_NENSA_21SM90_TMA_STORE_IM2COLES1C_NSA_17SM90_U32x4_STSM_NENSA_39AutoVectorizingCopyWithAssumedAlignmentILi128EEEEEEvvEEEEvNT_6ParamsE,"",@"SHT_CUDA_INFO"
	.sectionflags	@""
	.align	4


	//----- nvinfo : EIATTR_CUDA_API_VERSION
	.align		4
        /*0000*/ 	.byte	0x04, 0x37
        /*0002*/ 	.short	(.L_31 - .L_30)
.L_30:
        /*0004*/ 	.word	0x00000082


	//----- nvinfo : EIATTR_KPARAM_INFO
	.align		4
.L_31:
        /*0008*/ 	.byte	0x04, 0x17
        /*000a*/ 	.short	(.L_33 - .L_32)
.L_32:
        /*000c*/ 	.word	0x00000000
        /*0010*/ 	.short	0x0000
        /*0012*/ 	.short	0x0000
        /*0014*/ 	.byte	0x00, 0xf0, 0x01, 0x24


	//----- nvinfo : EIATTR_AT_ENTRY_FRAGMENTS
	.align		4
.L_33:
        /*0018*/ 	.byte	0x04, 0x4f
        /*001a*/ 	.short	(.L_35 - .L_34)


	//   ....[0]....
.L_34:
        /*001c*/ 	.word	0x00000006


	//----- nvinfo : EIATTR_RESERVED_SMEM_USED
	.align		4
.L_35:
        /*0020*/ 	.byte	0x01, 0x41
	.zero		2


	//----- nvinfo : EIATTR_SPARSE_MMA_MASK
	.align		4
        /*0024*/ 	.byte	0x03, 0x50
        /*0026*/ 	.short	0x0000


	//----- nvinfo : EIATTR_TCGEN05_1CTA_USED
	.align		4
        /*0028*/ 	.byte	0x01, 0x51
	.zero		2


	//----- nvinfo : EIATTR_MAXREG_COUNT
	.align		4
        /*002c*/ 	.byte	0x03, 0x1b
        /*002e*/ 	.short	0x00ff


	//----- nvinfo : EIATTR_NUM_BARRIERS
	.align		4
        /*0030*/ 	.byte	0x02, 0x4c
        /*0032*/ 	.byte	0x07
	.zero		1


	//----- nvinfo : EIATTR_EXTERNS
	.align		4
        /*0034*/ 	.byte	0x04, 0x0f
        /*0036*/ 	.short	(.L_37 - .L_36)


	//   ....[0]....
	.align		4
.L_36:
        /*0038*/ 	.word	index@(__assertfail)


	//----- nvinfo : EIATTR_MERCURY_ISA_VERSION
	.align		4
.L_37:
        /*003c*/ 	.byte	0x03, 0x5f
        /*003e*/ 	.short	0x0101


	//----- nvinfo : EIATTR_INT_WARP_WIDE_INSTR_OFFSETS
	.align		4
        /*0040*/ 	.byte	0x04, 0x31
        /*0042*/ 	.short	(.L_39 - .L_38)


	//   ....[0]....
.L_38:
        /*0044*/ 	.word	0x000041b0


	//   ....[1]....
        /*0048*/ 	.word	0x000041d0


	//   ....[2]....
        /*004c*/ 	.word	0x00004200


	//   ....[3]....
        /*0050*/ 	.word	0x00004f00


	//   ....[4]....
        /*0054*/ 	.word	0x00005020


	//   ....[5]....
        /*0058*/ 	.word	0x000051d0


	//   ....[6]....
        /*005c*/ 	.word	0x00005230


	//----- nvinfo : EIATTR_COOP_GROUP_MASK_REGIDS
	.align		4
.L_39:
        /*0060*/ 	.byte	0x04, 0x29
        /*0062*/ 	.short	(.L_41 - .L_40)


	//   ....[0]....
.L_40:
        /*0064*/ 	.word	0xffffffff


	//   ....[1]....
        /*0068*/ 	.word	0xffffffff


	//   ....[2]....
        /*006c*/ 	.word	0xffffffff


	//   ....[3]....
        /*0070*/ 	.word	0xffffffff


	//   ....[4]....
        /*0074*/ 	.word	0xffffffff


	//   ....[5]....
        /*0078*/ 	.word	0xffffffff


	//   ....[6]....
        /*007c*/ 	.word	0xffffffff


	//   ....[7]....
        /*0080*/ 	.word	0xffffffff


	//   ....[8]....
        /*0084*/ 	.word	0xffffffff


	//   ....[9]....
        /*0088*/ 	.word	0xffffffff


	//   ....[10]....
        /*008c*/ 	.word	0xffffffff


	//   ....[11]....
        /*0090*/ 	.word	0xffffffff


	//----- nvinfo : EIATTR_COOP_GROUP_INSTR_OFFSETS
	.align		4
.L_41:
        /*0094*/ 	.byte	0x04, 0x28
        /*0096*/ 	.short	(.L_43 - .L_42)


	//   ....[0]....
.L_42:
        /*0098*/ 	.word	0x00000090


	//   ....[1]....
        /*009c*/ 	.word	0x00000520


	//   ....[2]....
        /*00a0*/ 	.word	0x000007c0


	//   ....[3]....
        /*00a4*/ 	.word	0x00000940


	//   ....[4]....
        /*00a8*/ 	.word	0x00000a40


	//   ....[5]....
        /*00ac*/ 	.word	0x00000b90


	//   ....[6]....
        /*00b0*/ 	.word	0x00002390


	//   ....[7]....
        /*00b4*/ 	.word	0x000034f0


	//   ....[8]....
        /*00b8*/ 	.word	0x00003700


	//   ....[9]....
        /*00bc*/ 	.word	0x00003730


	//   ....[10]....
        /*00c0*/ 	.word	0x00004090


	//   ....[11]....
        /*00c4*/ 	.word	0x000042d0


	//----- nvinfo : EIATTR_VRC_CTA_INIT_COUNT
	.align		4
.L_43:
        /*00c8*/ 	.byte	0x02, 0x4a
        /*00ca*/ 	.byte	0x80
	.zero		1


	//----- nvinfo : EIATTR_SYSCALL_OFFSETS
	.align		4
        /*00cc*/ 	.byte	0x04, 0x46
        /*00ce*/ 	.short	(.L_45 - .L_44)


	//   ....[0]....
.L_44:
        /*00d0*/ 	.word	0x00005fc0


	//   ....[1]....
        /*00d4*/ 	.word	0x000060b0


	//   ....[2]....
        /*00d8*/ 	.word	0x00006b10


	//   ....[3]....
        /*00dc*/ 	.word	0x000075b0


	//----- nvinfo : EIATTR_MBARRIER_INSTR_OFFSETS
	.align		4
.L_45:
        /*00e0*/ 	.byte	0x04, 0x39
        /*00e2*/ 	.short	(.L_47 - .L_46)


	//   ....[0]....
.L_46:
        /*00e4*/ 	.word	0x00000620
        /*00e8*/ 	.word	0x000000ff
        /*00ec*/ 	.word	0x00000000
        /*00f0*/ 	.short	0x0100
        /*00f2*/ 	.byte	0x04
	.zero		1


	//   ....[1]....
        /*00f4*/ 	.word	0x00000630
        /*00f8*/ 	.word	0x000000ff
        /*00fc*/ 	.word	0x00000060
        /*0100*/ 	.short	0x0100
        /*0102*/ 	.byte	0x04
	.zero		1


	//   ....[2]....
        /*0104*/ 	.word	0x00000640
        /*0108*/ 	.word	0x000000ff
        /*010c*/ 	.word	0x00000008
        /*0110*/ 	.short	0x0100
        /*0112*/ 	.byte	0x04
	.zero		1


	//   ....[3]....
        /*0114*/ 	.word	0x00000650
        /*0118*/ 	.word	0x000000ff
        /*011c*/ 	.word	0x00000068
        /*0120*/ 	.short	0x0100
        /*0122*/ 	.byte	0x04
	.zero		1


	//   ....[4]....
        /*0124*/ 	.word	0x00000660
        /*0128*/ 	.word	0x000000ff
        /*012c*/ 	.word	0x00000010
        /*0130*/ 	.short	0x0100
        /*0132*/ 	.byte	0x04
	.zero		1


	//   ....[5]....
        /*0134*/ 	.word	0x00000670
        /*0138*/ 	.word	0x000000ff
        /*013c*/ 	.word	0x00000070
        /*0140*/ 	.short	0x0100
        /*0142*/ 	.byte	0x04
	.zero		1


	//   ....[6]....
        /*0144*/ 	.word	0x00000680
        /*0148*/ 	.word	0x000000ff
        /*014c*/ 	.word	0x00000018
        /*0150*/ 	.short	0x0100
        /*0152*/ 	.byte	0x04
	.zero		1


	//   ....[7]....
        /*0154*/ 	.word	0x00000690
        /*0158*/ 	.word	0x000000ff
        /*015c*/ 	.word	0x00000078
        /*0160*/ 	.short	0x0100
        /*0162*/ 	.byte	0x04
	.zero		1


	//   ....[8]....
        /*0164*/ 	.word	0x000006a0
        /*0168*/ 	.word	0x000000ff
        /*016c*/ 	.word	0x00000020
        /*0170*/ 	.short	0x0100
        /*0172*/ 	.byte	0x04
	.zero		1


	//   ....[9]....
        /*0174*/ 	.word	0x000006b0
        /*0178*/ 	.word	0x000000ff
        /*017c*/ 	.word	0x00000080
        /*0180*/ 	.short	0x0100
        /*0182*/ 	.byte	0x04
	.zero		1


	//   ....[10]....
        /*0184*/ 	.word	0x000006c0
        /*0188*/ 	.word	0x000000ff
        /*018c*/ 	.word	0x00000028
        /*0190*/ 	.short	0x0100
        /*0192*/ 	.byte	0x04
	.zero		1


	//   ....[11]....
        /*0194*/ 	.word	0x000006d0
        /*0198*/ 	.word	0x000000ff
        /*019c*/ 	.word	0x00000088
        /*01a0*/ 	.short	0x0100
        /*01a2*/ 	.byte	0x04
	.zero		1


	//   ....[12]....
        /*01a4*/ 	.word	0x000006e0
        /*01a8*/ 	.word	0x000000ff
        /*01ac*/ 	.word	0x00000030
        /*01b0*/ 	.short	0x0100
        /*01b2*/ 	.byte	0x04
	.zero		1


	//   ....[13]....
        /*01b4*/ 	.word	0x000006f0
        /*01b8*/ 	.word	0x000000ff
        /*01bc*/ 	.word	0x00000090
        /*01c0*/ 	.short	0x0100
        /*01c2*/ 	.byte	0x04
	.zero		1


	//   ....[14]....
        /*01c4*/ 	.word	0x00000700
        /*01c8*/ 	.word	0x000000ff
        /*01cc*/ 	.word	0x00000038
        /*01d0*/ 	.short	0x0100
        /*01d2*/ 	.byte	0x04
	.zero		1


	//   ....[15]....
        /*01d4*/ 	.word	0x00000710
        /*01d8*/ 	.word	0x000000ff
        /*01dc*/ 	.word	0x00000098
        /*01e0*/ 	.short	0x0100
        /*01e2*/ 	.byte	0x04
	.zero		1


	//   ....[16]....
        /*01e4*/ 	.word	0x00000720
        /*01e8*/ 	.word	0x000000ff
        /*01ec*/ 	.word	0x00000040
        /*01f0*/ 	.short	0x0100
        /*01f2*/ 	.byte	0x04
	.zero		1


	//   ....[17]....
        /*01f4*/ 	.word	0x00000730
        /*01f8*/ 	.word	0x000000ff
        /*01fc*/ 	.word	0x000000a0
        /*0200*/ 	.short	0x0100
        /*0202*/ 	.byte	0x04
	.zero		1


	//   ....[18]....
        /*0204*/ 	.word	0x00000740
        /*0208*/ 	.word	0x000000ff
        /*020c*/ 	.word	0x00000048
        /*0210*/ 	.short	0x0100
        /*0212*/ 	.byte	0x04
	.zero		1


	//   ....[19]....
        /*0214*/ 	.word	0x00000750
        /*0218*/ 	.word	0x000000ff
        /*021c*/ 	.word	0x000000a8
        /*0220*/ 	.short	0x0100
        /*0222*/ 	.byte	0x04
	.zero		1


	//   ....[20]....
        /*0224*/ 	.word	0x00000760
        /*0228*/ 	.word	0x000000ff
        /*022c*/ 	.word	0x00000050
        /*0230*/ 	.short	0x0100
        /*0232*/ 	.byte	0x04
	.zero		1


	//   ....[21]....
        /*0234*/ 	.word	0x00000770
        /*0238*/ 	.word	0x000000ff
        /*023c*/ 	.word	0x000000b0
        /*0240*/ 	.short	0x0100
        /*0242*/ 	.byte	0x04
	.zero		1


	//   ....[22]....
        /*0244*/ 	.word	0x00000780
        /*0248*/ 	.word	0x000000ff
        /*024c*/ 	.word	0x00000058
        /*0250*/ 	.short	0x0100
        /*0252*/ 	.byte	0x04
	.zero		1


	//   ....[23]....
        /*0254*/ 	.word	0x00000790
        /*0258*/ 	.word	0x000000ff
        /*025c*/ 	.word	0x000000b8
        /*0260*/ 	.short	0x0100
        /*0262*/ 	.byte	0x04
	.zero		1


	//   ....[24]....
        /*0264*/ 	.word	0x000008d0
        /*0268*/ 	.word	0x000000ff
        /*026c*/ 	.word	0x000000c0
        /*0270*/ 	.short	0x0100
        /*0272*/ 	.byte	0x04
	.zero		1


	//   ....[25]....
        /*0274*/ 	.word	0x000008e0
        /*0278*/ 	.word	0x000000ff
        /*027c*/ 	.word	0x000000d8
        /*0280*/ 	.short	0x0100
        /*0282*/ 	.byte	0x04
	.zero		1


	//   ....[26]....
        /*0284*/ 	.word	0x000008f0
        /*0288*/ 	.word	0x000000ff
        /*028c*/ 	.word	0x000000c8
        /*0290*/ 	.short	0x0100
        /*0292*/ 	.byte	0x04
	.zero		1


	//   ....[27]....
        /*0294*/ 	.word	0x00000900
        /*0298*/ 	.word	0x000000ff
        /*029c*/ 	.word	0x000000e0
        /*02a0*/ 	.short	0x0100
        /*02a2*/ 	.byte	0x04
	.zero		1


	//   ....[28]....
        /*02a4*/ 	.word	0x00000910
        /*02a8*/ 	.word	0x000000ff
        /*02ac*/ 	.word	0x000000d0
        /*02b0*/ 	.short	0x0100
        /*02b2*/ 	.byte	0x04
	.zero		1


	//   ....[29]....
        /*02b4*/ 	.word	0x00000920
        /*02b8*/ 	.word	0x000000ff
        /*02bc*/ 	.word	0x000000e8
        /*02c0*/ 	.short	0x0100
        /*02c2*/ 	.byte	0x04
	.zero		1


	//   ....[30]....
        /*02c4*/ 	.word	0x00000a10
        /*02c8*/ 	.word	0x000000ff
        /*02cc*/ 	.word	0x000000f0
        /*02d0*/ 	.short	0x0100
        /*02d2*/ 	.byte	0x06
	.zero		1


	//   ....[31]....
        /*02d4*/ 	.word	0x00000a20
        /*02d8*/ 	.word	0x000000ff
        /*02dc*/ 	.word	0x000000f8
        /*02e0*/ 	.short	0x0100
        /*02e2*/ 	.byte	0x06
	.zero		1


	//   ....[32]....
        /*02e4*/ 	.word	0x00000b60
        /*02e8*/ 	.word	0x000000ff
        /*02ec*/ 	.word	0x00000100
        /*02f0*/ 	.short	0x0100
        /*02f2*/ 	.byte	0x06
	.zero		1


	//   ....[33]....
        /*02f4*/ 	.word	0x00000b70
        /*02f8*/ 	.word	0x000000ff
        /*02fc*/ 	.word	0x00000108
        /*0300*/ 	.short	0x0100
        /*0302*/ 	.byte	0x06
	.zero		1


	//   ....[34]....
        /*0304*/ 	.word	0x00000cc0
        /*0308*/ 	.word	0x000000ff
        /*030c*/ 	.word	0x00000110
        /*0310*/ 	.short	0x0100
        /*0312*/ 	.byte	0x04
	.zero		1


	//   ....[35]....
        /*0314*/ 	.word	0x00000cd0
        /*0318*/ 	.word	0x000000ff
        /*031c*/ 	.word	0x00000120
        /*0320*/ 	.short	0x0100
        /*0322*/ 	.byte	0x04
	.zero		1


	//   ....[36]....
        /*0324*/ 	.word	0x00000ce0
        /*0328*/ 	.word	0x000000ff
        /*032c*/ 	.word	0x00000118
        /*0330*/ 	.short	0x0100
        /*0332*/ 	.byte	0x04
	.zero		1


	//   ....[37]....
        /*0334*/ 	.word	0x00000cf0
        /*0338*/ 	.word	0x000000ff
        /*033c*/ 	.word	0x00000128
        /*0340*/ 	.short	0x0100
        /*0342*/ 	.byte	0x04
	.zero		1


	//   ....[38]....
        /*0344*/ 	.word	0x00001670
        /*0348*/ 	.word	0x000000ff
        /*034c*/ 	.word	0x00000060
        /*0350*/ 	.short	0x010a
        /*0352*/ 	.byte	0x04
	.zero		1


	//   ....[39]....
        /*0354*/ 	.word	0x00001980
        /*0358*/ 	.word	0x000000ff
        /*035c*/ 	.word	0x00000060
        /*0360*/ 	.short	0x010a
        /*0362*/ 	.byte	0x09
	.zero		1


	//   ....[40]....
        /*0364*/ 	.word	0x00001af0
        /*0368*/ 	.word	0x000000ff
        /*036c*/ 	.word	0x00000060
        /*0370*/ 	.short	0x010a
        /*0372*/ 	.byte	0x08
	.zero		1


	//   ....[41]....
        /*0374*/ 	.word	0x00001d00
        /*0378*/ 	.word	0x000000ff
        /*037c*/ 	.word	0x000000f8
        /*0380*/ 	.short	0x0101
        /*0382*/ 	.byte	0x24
	.zero		1


	//   ....[42]....
        /*0384*/ 	.word	0x00001d30
        /*0388*/ 	.word	0x000000ff
        /*038c*/ 	.word	0x00000060
        /*0390*/ 	.short	0x010a
        /*0392*/ 	.byte	0x04
	.zero		1


	//   ....[43]....
        /*0394*/ 	.word	0x00002010
        /*0398*/ 	.word	0x000000ff
        /*039c*/ 	.word	0x00000060
        /*03a0*/ 	.short	0x010a
        /*03a2*/ 	.byte	0x09
	.zero		1


	//   ....[44]....
        /*03a4*/ 	.word	0x00002180
        /*03a8*/ 	.word	0x000000ff
        /*03ac*/ 	.word	0x00000060
        /*03b0*/ 	.short	0x010a
        /*03b2*/ 	.byte	0x08
	.zero		1


	//   ....[45]....
        /*03b4*/ 	.word	0x000023a0
        /*03b8*/ 	.word	0x000000ff
        /*03bc*/ 	.word	0x00000100
        /*03c0*/ 	.short	0x010a
        /*03c2*/ 	.byte	0x24
	.zero		1


	//   ....[46]....
        /*03c4*/ 	.word	0x00002460
        /*03c8*/ 	.word	0x000000ff
        /*03cc*/ 	.word	0x00000000
        /*03d0*/ 	.short	0x0101
        /*03d2*/ 	.byte	0x04
	.zero		1


	//   ....[47]....
        /*03d4*/ 	.word	0x00002a60
        /*03d8*/ 	.word	0x000000ff
        /*03dc*/ 	.word	0x00000000
        /*03e0*/ 	.short	0x010a
        /*03e2*/ 	.byte	0x04
	.zero		1


	//   ....[48]....
        /*03e4*/ 	.word	0x00002b00
        /*03e8*/ 	.word	0x000000ff
        /*03ec*/ 	.word	0x00000000
        /*03f0*/ 	.short	0x010a
        /*03f2*/ 	.byte	0x05
	.zero		1


	//   ....[49]....
        /*03f4*/ 	.word	0x00002ba0
        /*03f8*/ 	.word	0x000000ff
        /*03fc*/ 	.word	0x00000000
        /*0400*/ 	.short	0x010a
        /*0402*/ 	.byte	0x05
	.zero		1


	//   ....[50]....
        /*0404*/ 	.word	0x00002c40
        /*0408*/ 	.word	0x000000ff
        /*040c*/ 	.word	0x00000000
        /*0410*/ 	.short	0x010a
        /*0412*/ 	.byte	0x05
	.zero		1


	//   ....[51]....
        /*0414*/ 	.word	0x00002ce0
        /*0418*/ 	.word	0x000000ff
        /*041c*/ 	.word	0x00000000
        /*0420*/ 	.short	0x010a
        /*0422*/ 	.byte	0x05
	.zero		1


	//   ....[52]....
        /*0424*/ 	.word	0x00002d80
        /*0428*/ 	.word	0x000000ff
        /*042c*/ 	.word	0x00000000
        /*0430*/ 	.short	0x010a
        /*0432*/ 	.byte	0x05
	.zero		1


	//   ....[53]....
        /*0434*/ 	.word	0x00002e20
        /*0438*/ 	.word	0x000000ff
        /*043c*/ 	.word	0x00000000
        /*0440*/ 	.short	0x010a
        /*0442*/ 	.byte	0x05
	.zero		1


	//   ....[54]....
        /*0444*/ 	.word	0x00002ec0
        /*0448*/ 	.word	0x000000ff
        /*044c*/ 	.word	0x00000000
        /*0450*/ 	.short	0x010a
        /*0452*/ 	.byte	0x05
	.zero		1


	//   ....[55]....
        /*0454*/ 	.word	0x00002f60
        /*0458*/ 	.word	0x000000ff
        /*045c*/ 	.word	0x00000000
        /*0460*/ 	.short	0x010a
        /*0462*/ 	.byte	0x05
	.zero		1


	//   ....[56]....
        /*0464*/ 	.word	0x00003000
        /*0468*/ 	.word	0x000000ff
        /*046c*/ 	.word	0x00000000
        /*0470*/ 	.short	0x010a
        /*0472*/ 	.byte	0x05
	.zero		1


	//   ....[57]....
        /*0474*/ 	.word	0x000030a0
        /*0478*/ 	.word	0x000000ff
        /*047c*/ 	.word	0x00000000
        /*0480*/ 	.short	0x010a
        /*0482*/ 	.byte	0x05
	.zero		1


	//   ....[58]....
        /*0484*/ 	.word	0x00003150
        /*0488*/ 	.word	0x00000000
        /*048c*/ 	.word	0x00000000
        /*0490*/ 	.short	0x010a
        /*0492*/ 	.byte	0xff
	.zero		1


	//   ....[59]....
        /*0494*/ 	.word	0x000032a0
        /*0498*/ 	.word	0x000000ff
        /*049c*/ 	.word	0x00000108
        /*04a0*/ 	.short	0x010a
        /*04a2*/ 	.byte	0x04
	.zero		1


	//   ....[60]....
        /*04a4*/ 	.word	0x00003340
        /*04a8*/ 	.word	0x000000ff
        /*04ac*/ 	.word	0x00000100
        /*04b0*/ 	.short	0x010a
        /*04b2*/ 	.byte	0x04
	.zero		1


	//   ....[61]....
        /*04b4*/ 	.word	0x000033e0
        /*04b8*/ 	.word	0x000000ff
        /*04bc*/ 	.word	0x00000000
        /*04c0*/ 	.short	0x0101
        /*04c2*/ 	.byte	0x05
	.zero		1


	//   ....[62]....
        /*04c4*/ 	.word	0x00003420
        /*04c8*/ 	.word	0x000000ff
        /*04cc*/ 	.word	0x00000108
        /*04d0*/ 	.short	0x0106
        /*04d2*/ 	.byte	0x04
	.zero		1


	//   ....[63]....
        /*04d4*/ 	.word	0x00003460
        /*04d8*/ 	.word	0x00000000
        /*04dc*/ 	.word	0x00000108
        /*04e0*/ 	.short	0x010a
        /*04e2*/ 	.byte	0xff
	.zero		1


	//   ....[64]....
        /*04e4*/ 	.word	0x000039d0
        /*04e8*/ 	.word	0x000000ff
        /*04ec*/ 	.word	0x00000100
        /*04f0*/ 	.short	0x010a
        /*04f2*/ 	.byte	0x14
	.zero		1


	//   ....[65]....
        /*04f4*/ 	.word	0x00003a80
        /*04f8*/ 	.word	0x000000ff
        /*04fc*/ 	.word	0x00000000
        /*0500*/ 	.short	0x0101
        /*0502*/ 	.byte	0x19
	.zero		1


	//   ....[66]....
        /*0504*/ 	.word	0x00003a90
        /*0508*/ 	.word	0x000000ff
        /*050c*/ 	.word	0x00000120
        /*0510*/ 	.short	0x010a
        /*0512*/ 	.byte	0x18
	.zero		1


	//   ....[67]....
        /*0514*/ 	.word	0x00003b30
        /*0518*/ 	.word	0x000000ff
        /*051c*/ 	.word	0x00000000
        /*0520*/ 	.short	0x010a
        /*0522*/ 	.byte	0x04
	.zero		1


	//   ....[68]....
        /*0524*/ 	.word	0x00003b90
        /*0528*/ 	.word	0x000000ff
        /*052c*/ 	.word	0x00000000
        /*0530*/ 	.short	0x010a
        /*0532*/ 	.byte	0x12
	.zero		1


	//   ....[69]....
        /*0534*/ 	.word	0x00003ce0
        /*0538*/ 	.word	0x000000ff
        /*053c*/ 	.word	0x00000000
        /*0540*/ 	.short	0x010a
        /*0542*/ 	.byte	0x05
	.zero		1


	//   ....[70]....
        /*0544*/ 	.word	0x00003fe0
        /*0548*/ 	.word	0x000000ff
        /*054c*/ 	.word	0x00000000
        /*0550*/ 	.short	0x010a
        /*0552*/ 	.byte	0x04
	.zero		1


	//   ....[71]....
        /*0554*/ 	.word	0x00004070
        /*0558*/ 	.word	0x000000ff
        /*055c*/ 	.word	0x00000000
        /*0560*/ 	.short	0x010a
        /*0562*/ 	.byte	0x04
	.zero		1


	//   ....[72]....
        /*0564*/ 	.word	0x000045c0
        /*0568*/ 	.word	0x000000ff
        /*056c*/ 	.word	0x00000100
        /*0570*/ 	.short	0x010a
        /*0572*/ 	.byte	0x18
	.zero		1


	//   ....[73]....
        /*0574*/ 	.word	0x00004660
        /*0578*/ 	.word	0x000000ff
        /*057c*/ 	.word	0x00000000
        /*0580*/ 	.short	0x0101
        /*0582*/ 	.byte	0x24
	.zero		1


	//   ....[74]....
        /*0584*/ 	.word	0x00004b90
        /*0588*/ 	.word	0x000000ff
        /*058c*/ 	.word	0x000000f8
        /*0590*/ 	.short	0x010a
        /*0592*/ 	.byte	0x18
	.zero		1


	//   ....[75]....
        /*0594*/ 	.word	0x00004d60
        /*0598*/ 	.word	0x000000ff
        /*059c*/ 	.word	0x000000d8
        /*05a0*/ 	.short	0x010a
        /*05a2*/ 	.byte	0x07
	.zero		1


	//   ....[76]....
        /*05a4*/ 	.word	0x000050b0
        /*05a8*/ 	.word	0x000000ff
        /*05ac*/ 	.word	0x000000c0
        /*05b0*/ 	.short	0x010b
        /*05b2*/ 	.byte	0x07
	.zero		1


	//   ....[77]....
        /*05b4*/ 	.word	0x000050c0
        /*05b8*/ 	.word	0x000000ff
        /*05bc*/ 	.word	0x00000000
        /*05c0*/ 	.short	0x0101
        /*05c2*/ 	.byte	0x06
	.zero		1


	//   ....[78]....
        /*05c4*/ 	.word	0x000050d0
        /*05c8*/ 	.word	0x000000ff
        /*05cc*/ 	.word	0x000000d8
        /*05d0*/ 	.short	0x010a
        /*05d2*/ 	.byte	0x04
	.zero		1


	//   ....[79]....
        /*05d4*/ 	.word	0x000052f0
        /*05d8*/ 	.word	0x000000ff
        /*05dc*/ 	.word	0x000000c0
        /*05e0*/ 	.short	0x010b
        /*05e2*/ 	.byte	0x04
	.zero		1


	//   ....[80]....
        /*05e4*/ 	.word	0x00005300
        /*05e8*/ 	.word	0x000000ff
        /*05ec*/ 	.word	0x00000000
        /*05f0*/ 	.short	0x0101
        /*05f2*/ 	.byte	0x05
	.zero		1


	//   ....[81]....
        /*05f4*/ 	.word	0x00005350
        /*05f8*/ 	.word	0x000000ff
        /*05fc*/ 	.word	0x00000000
        /*0600*/ 	.short	0x010a
        /*0602*/ 	.byte	0x04
	.zero		1


	//   ....[82]....
        /*0604*/ 	.word	0x00005420
        /*0608*/ 	.word	0x00000002
        /*060c*/ 	.word	0x00000000
        /*0610*/ 	.short	0x010a
        /*0612*/ 	.byte	0xff
	.zero		1


	//   ....[83]....
        /*0614*/ 	.word	0x00005490
        /*0618*/ 	.word	0x00000004
        /*061c*/ 	.word	0x00000000
        /*0620*/ 	.short	0x010a
        /*0622*/ 	.byte	0xff
	.zero		1


	//   ....[84]....
        /*0624*/ 	.word	0x00005880
        /*0628*/ 	.word	0x000000ff
        /*062c*/ 	.word	0x00000100
        /*0630*/ 	.short	0x010a
        /*0632*/ 	.byte	0x31
	.zero		1


	//   ....[85]....
        /*0634*/ 	.word	0x00005950
        /*0638*/ 	.word	0x000000ff
        /*063c*/ 	.word	0x00000000
        /*0640*/ 	.short	0x0101
        /*0642*/ 	.byte	0x04
	.zero		1


	//   ....[86]....
        /*0644*/ 	.word	0x00006550
        /*0648*/ 	.word	0x00000003
        /*064c*/ 	.word	0x000000c0
        /*0650*/ 	.short	0x010a
        /*0652*/ 	.byte	0xff
	.zero		1


	//   ....[87]....
        /*0654*/ 	.word	0x000065f0
        /*0658*/ 	.word	0x00000055
        /*065c*/ 	.word	0x00000110
        /*0660*/ 	.short	0x010a
        /*0662*/ 	.byte	0xff
	.zero		1


	//   ....[88]....
        /*0664*/ 	.word	0x000067b0
        /*0668*/ 	.word	0x00000003
        /*066c*/ 	.word	0x000000c0
        /*0670*/ 	.short	0x010a
        /*0672*/ 	.byte	0xff
	.zero		1


	//   ....[89]....
        /*0674*/ 	.word	0x000069f0
        /*0678*/ 	.word	0x00000055
        /*067c*/ 	.word	0x00000110
        /*0680*/ 	.short	0x010a
        /*0682*/ 	.byte	0xff
	.zero		1


	//   ....[90]....
        /*0684*/ 	.word	0x000072d0
        /*0688*/ 	.word	0x00000000
        /*068c*/ 	.word	0x00000000
        /*0690*/ 	.short	0x0101
        /*0692*/ 	.byte	0xff
	.zero		1


	//   ....[91]....
        /*0694*/ 	.word	0x000072e0
        /*0698*/ 	.word	0x00000003
        /*069c*/ 	.word	0x000000c0
        /*06a0*/ 	.short	0x010a
        /*06a2*/ 	.byte	0xff
	.zero		1


	//   ....[92]....
        /*06a4*/ 	.word	0x000073b0
        /*06a8*/ 	.word	0x00000003
        /*06ac*/ 	.word	0x000000c0
        /*06b0*/ 	.short	0x010a
        /*06b2*/ 	.byte	0xff
	.zero		1


	//   ....[93]....
        /*06b4*/ 	.word	0x000079e0
        /*06b8*/ 	.word	0x000000ff
        /*06bc*/ 	.word	0x00000000
        /*06c0*/ 	.short	0x0101
        /*06c2*/ 	.byte	0x04
	.zero		1


	//   ....[94]....
        /*06c4*/ 	.word	0x00007e00
        /*06c8*/ 	.word	0x00000002
        /*06cc*/ 	.word	0x00000000
        /*06d0*/ 	.short	0x0101
        /*06d2*/ 	.byte	0xff
	.zero		1


	//   ....[95]....
        /*06d4*/ 	.word	0x00008070
        /*06d8*/ 	.word	0x000000ff
        /*06dc*/ 	.word	0x00000000
        /*06e0*/ 	.short	0x0101
        /*06e2*/ 	.byte	0x04
	.zero		1


	//   ....[96]....
        /*06e4*/ 	.word	0x000080a0
        /*06e8*/ 	.word	0x00000000
        /*06ec*/ 	.word	0x00000060
        /*06f0*/ 	.short	0x010a
        /*06f2*/ 	.byte	0xff
	.zero		1


	//   ....[97]....
        /*06f4*/ 	.word	0x00008100
        /*06f8*/ 	.word	0x00000000
        /*06fc*/ 	.word	0x00000060
        /*0700*/ 	.short	0x010a
        /*0702*/ 	.byte	0xff
	.zero		1


	//   ....[98]....
        /*0704*/ 	.word	0x00008160
        /*0708*/ 	.word	0x00000000
        /*070c*/ 	.word	0x00000100
        /*0710*/ 	.short	0x010a
        /*0712*/ 	.byte	0xff
	.zero		1


	//   ....[99]....
        /*0714*/ 	.word	0x000081c0
        /*0718*/ 	.word	0x00000000
        /*071c*/ 	.word	0x00000000
        /*0720*/ 	.short	0x010a
        /*0722*/ 	.byte	0xff
	.zero		1


	//   ....[100]....
        /*0724*/ 	.word	0x00008220
        /*0728*/ 	.word	0x00000000
        /*072c*/ 	.word	0x00000000
        /*0730*/ 	.short	0x010a
        /*0732*/ 	.byte	0xff
	.zero		1


	//   ....[101]....
        /*0734*/ 	.word	0x00008280
        /*0738*/ 	.word	0x00000000
        /*073c*/ 	.word	0x00000000
        /*0740*/ 	.short	0x010a
        /*0742*/ 	.byte	0xff
	.zero		1


	//   ....[102]....
        /*0744*/ 	.word	0x000082e0
        /*0748*/ 	.word	0x00000000
        /*074c*/ 	.word	0x00000000
        /*0750*/ 	.short	0x010a
        /*0752*/ 	.byte	0xff
	.zero		1


	//   ....[103]....
        /*0754*/ 	.word	0x00008340
        /*0758*/ 	.word	0x00000000
        /*075c*/ 	.word	0x00000000
        /*0760*/ 	.short	0x010a
        /*0762*/ 	.byte	0xff
	.zero		1


	//   ....[104]....
        /*0764*/ 	.word	0x000083a0
        /*0768*/ 	.word	0x00000000
        /*076c*/ 	.word	0x00000000
        /*0770*/ 	.short	0x010a
        /*0772*/ 	.byte	0xff
	.zero		1


	//   ....[105]....
        /*0774*/ 	.word	0x00008400
        /*0778*/ 	.word	0x00000000
        /*077c*/ 	.word	0x00000000
        /*0780*/ 	.short	0x010a
        /*0782*/ 	.byte	0xff
	.zero		1


	//   ....[106]....
        /*0784*/ 	.word	0x00008460
        /*0788*/ 	.word	0x00000000
        /*078c*/ 	.word	0x00000000
        /*0790*/ 	.short	0x010a
        /*0792*/ 	.byte	0xff
	.zero		1


	//   ....[107]....
        /*0794*/ 	.word	0x000084c0
        /*0798*/ 	.word	0x00000000
        /*079c*/ 	.word	0x00000000
        /*07a0*/ 	.short	0x010a
        /*07a2*/ 	.byte	0xff
	.zero		1


	//   ....[108]....
        /*07a4*/ 	.word	0x00008520
        /*07a8*/ 	.word	0x00000000
        /*07ac*/ 	.word	0x00000000
        /*07b0*/ 	.short	0x010a
        /*07b2*/ 	.byte	0xff
	.zero		1


	//   ....[109]....
        /*07b4*/ 	.word	0x00008580
        /*07b8*/ 	.word	0x00000000
        /*07bc*/ 	.word	0x00000000
        /*07c0*/ 	.short	0x010a
        /*07c2*/ 	.byte	0xff
	.zero		1


	//   ....[110]....
        /*07c4*/ 	.word	0x000085e0
        /*07c8*/ 	.word	0x00000004
        /*07cc*/ 	.word	0x00000108
        /*07d0*/ 	.short	0x010a
        /*07d2*/ 	.byte	0xff
	.zero		1


	//   ....[111]....
        /*07d4*/ 	.word	0x00008640
        /*07d8*/ 	.word	0x00000004
        /*07dc*/ 	.word	0x00000100
        /*07e0*/ 	.short	0x010a
        /*07e2*/ 	.byte	0xff
	.zero		1


	//   ....[112]....
        /*07e4*/ 	.word	0x000086a0
        /*07e8*/ 	.word	0x00000000
        /*07ec*/ 	.word	0x00000100
        /*07f0*/ 	.short	0x010a
        /*07f2*/ 	.byte	0xff
	.zero		1


	//   ....[113]....
        /*07f4*/ 	.word	0x00008700
        /*07f8*/ 	.word	0x00000005
        /*07fc*/ 	.word	0x00000120
        /*0800*/ 	.short	0x010a
        /*0802*/ 	.byte	0xff
	.zero		1


	//   ....[114]....
        /*0804*/ 	.word	0x00008760
        /*0808*/ 	.word	0x00000000
        /*080c*/ 	.word	0x00000000
        /*0810*/ 	.short	0x010a
        /*0812*/ 	.byte	0xff
	.zero		1


	//   ....[115]....
        /*0814*/ 	.word	0x000087c0
        /*0818*/ 	.word	0x00000000
        /*081c*/ 	.word	0x00000000
        /*0820*/ 	.short	0x010a
        /*0822*/ 	.byte	0xff
	.zero		1


	//   ....[116]....
        /*0824*/ 	.word	0x00008820
        /*0828*/ 	.word	0x00000000
        /*082c*/ 	.word	0x00000000
        /*0830*/ 	.short	0x010a
        /*0832*/ 	.byte	0xff
	.zero		1


	//   ....[117]....
        /*0834*/ 	.word	0x00008880
        /*0838*/ 	.word	0x00000000
        /*083c*/ 	.word	0x00000100
        /*0840*/ 	.short	0x010a
        /*0842*/ 	.byte	0xff
	.zero		1


	//   ....[118]....
        /*0844*/ 	.word	0x000088e0
        /*0848*/ 	.word	0x00000000
        /*084c*/ 	.word	0x000000f8
        /*0850*/ 	.short	0x010a
        /*0852*/ 	.byte	0xff
	.zero		1


	//   ....[119]....
        /*0854*/ 	.word	0x00008940
        /*0858*/ 	.word	0x00000008
        /*085c*/ 	.word	0x000000d8
        /*0860*/ 	.short	0x010a
        /*0862*/ 	.byte	0xff
	.zero		1


	//   ....[120]....
        /*0864*/ 	.word	0x000089a0
        /*0868*/ 	.word	0x00000005
        /*086c*/ 	.word	0x000000d8
        /*0870*/ 	.short	0x010a
        /*0872*/ 	.byte	0xff
	.zero		1


	//   ....[121]....
        /*0874*/ 	.word	0x00008a00
        /*0878*/ 	.word	0x00000000
        /*087c*/ 	.word	0x00000000
        /*0880*/ 	.short	0x010a
        /*0882*/ 	.byte	0xff
	.zero		1


	//   ....[122]....
        /*0884*/ 	.word	0x00008a50
        /*0888*/ 	.word	0x00000002
        /*088c*/ 	.word	0x00000000
        /*0890*/ 	.short	0x010a
        /*0892*/ 	.byte	0xff
	.zero		1


	//   ....[123]....
        /*0894*/ 	.word	0x00008ab0
        /*0898*/ 	.word	0x00000000
        /*089c*/ 	.word	0x00000100
        /*08a0*/ 	.short	0x010a
        /*08a2*/ 	.byte	0xff
	.zero		1


	//   ....[124]....
        /*08a4*/ 	.word	0x00008b00
        /*08a8*/ 	.word	0x00000003
        /*08ac*/ 	.word	0x000000c0
        /*08b0*/ 	.short	0x010a
        /*08b2*/ 	.byte	0xff
	.zero		1


	//   ....[125]....
        /*08b4*/ 	.word	0x00008b50
        /*08b8*/ 	.word	0x00000055
        /*08bc*/ 	.word	0x00000110
        /*08c0*/ 	.short	0x010a
        /*08c2*/ 	.byte	0xff
	.zero		1


	//   ....[126]....
        /*08c4*/ 	.word	0x00008ba0
        /*08c8*/ 	.word	0x00000003
        /*08cc*/ 	.word	0x000000c0
        /*08d0*/ 	.short	0x010a
        /*08d2*/ 	.byte	0xff
	.zero		1


	//----- nvinfo : EIATTR_NUM_MBARRIERS
	.align		4
.L_47:
        /*08d4*/ 	.byte	0x03, 0x38
        /*08d6*/ 	.short	0x0026


	//----- nvinfo : EIATTR_EXIT_INSTR_OFFSETS
	.align		4
        /*08d8*/ 	.byte	0x04, 0x1c
        /*08da*/ 	.short	(.L_49 - .L_48)


	//   ....[0]....
.L_48:
        /*08dc*/ 	.word	0x00003180


	//   ....[1]....
        /*08e0*/ 	.word	0x00003430


	//   ....[2]....
        /*08e4*/ 	.word	0x00003490


	//   ....[3]....
        /*08e8*/ 	.word	0x000042e0


	//   ....[4]....
        /*08ec*/ 	.word	0x000054c0


	//   ....[5]....
        /*08f0*/ 	.word	0x00005500


	//   ....[6]....
        /*08f4*/ 	.word	0x00007f50


	//   ....[7]....
        /*08f8*/ 	.word	0x00007fd0


	//   ....[8]....
        /*08fc*/ 	.word	0x00008000


	//   ....[9]....
        /*0900*/ 	.word	0x00008080


	//----- nvinfo : EIATTR_MAX_THREADS
	.align		4
.L_49:
        /*0904*/ 	.byte	0x04, 0x05
        /*0906*/ 	.short	(.L_51 - .L_50)
.L_50:
        /*0908*/ 	.word	0x00000100
        /*090c*/ 	.word	0x00000001
        /*0910*/ 	.word	0x00000001


	//----- nvinfo : EIATTR_CRS_STACK_SIZE
	.align		4
.L_51:
        /*0914*/ 	.byte	0x04, 0x1e
        /*0916*/ 	.short	(.L_53 - .L_52)
.L_52:
        /*0918*/ 	.word	0x00000000


	//----- nvinfo : EIATTR_CBANK_PARAM_SIZE
	.align		4
.L_53:
        /*091c*/ 	.byte	0x03, 0x19
        /*091e*/ 	.short	0x0900


	//----- nvinfo : EIATTR_PARAM_CBANK
	.align		4
        /*0920*/ 	.byte	0x04, 0x0a
        /*0922*/ 	.short	(.L_55 - .L_54)
	.align		4
.L_54:
        /*0924*/ 	.word	index@(.nv.constant0._ZN7cutlass13device_kernelINS_4conv6kernel13ConvUniversalINS1_16ConvProblemShapeILNS1_8OperatorE0ELi3EEENS1_10collective14CollectiveConvINS1_47MainloopSm100TmaUmmaWarpSpecializedImplicitGemmILS5_0ELi12ELi3ELi1ELi2EN4cute5tupleIJNSA_1CILi1EEESD_SD_EEEEENSB_IJNSC_ILi64EEESG_NSB_IJNSC_ILi32EEEEEEEEENS_10tfloat32_tESK_NSA_8TiledMMAINSA_8MMA_AtomIJNSA_17SM100_MMA_TF32_SSISK_SK_fLi64ELi64ELNSA_4UMMA5MajorE0ELSP_0ELNSO_7ScaleInE0ELSQ_0EEEEEENSA_6LayoutISE_NSB_IJNSC_ILi0EEESU_SU_EEEEENSB_IJNSA_10UnderscoreESX_SX_EEEEENS7_6detail27Sm100ImplicitGemmTileTraitsINSA_20SM90_TMA_LOAD_IM2COLENSA_14ComposedLayoutINSA_7SwizzleILi3ELi4ELi3EEENSA_18smem_ptr_flag_bitsILi32EEENST_INSB_IJNSC_ILi8EEESH_EEENSB_IJSH_SD_EEEEEEEvEENS11_INSA_13SM90_TMA_LOADES1C_vEEEENS_8epilogue10collective18CollectiveEpilogueINS1H_23Sm100TmaWarpSpecializedILi3ELi2ELi16ELb1ELb0EEEJSJ_NSB_IJNST_ISG_SD_EENST_ISH_SD_EEEEESK_NSB_IJNSB_IJllllEEESD_SU_EEESK_S1Q_NS1H_6fusion15FusionCallbacksIS1L_NS1R_17LinearCombinationISK_fSK_fLNS_15FloatRoundStyleE2EEESJ_S1O_JEEENSA_5SM1004TMEM4LOAD26SM100_TMEM_LOAD_16dp128b8xES12_S1C_NSA_17SM75_U32x4_LDSM_NENSA_21SM90_TMA_STORE_IM2COLES1C_NSA_17SM90_U32x4_STSM_NENSA_39AutoVectorizingCopyWithAssumedAlignmentILi128EEEEEEvvEEEEvNT_6ParamsE)
        /*0928*/ 	.short	0x0380
        /*092a*/ 	.short	0x0900


	//----- nvinfo : EIATTR_SW_WAR
	.align		4
.L_55:
        /*092c*/ 	.byte	0x04, 0x36
        /*092e*/ 	.short	(.L_57 - .L_56)
.L_56:
        /*0930*/ 	.word	0x00000008
.L_57:


//--------------------- .nv.callgraph             --------------------------
	.section	.nv.callgraph,"",@"SHT_CUDA_CALLGRAPH"
	.align	4
	.sectionentsize	8
	.align		4
        /*0000*/ 	.word	0x00000000
	.align		4
        /*0004*/ 	.word	0xffffffff
	.align		4
        /*0008*/ 	.word	index@(_ZN7cutlass13device_kernelINS_4conv6kernel13ConvUniversalINS1_16ConvProblemShapeILNS1_8OperatorE0ELi3EEENS1_10collective14CollectiveConvINS1_47MainloopSm100TmaUmmaWarpSpecializedImplicitGemmILS5_0ELi12ELi3ELi1ELi2EN4cute5tupleIJNSA_1CILi1EEESD_SD_EEEEENSB_IJNSC_ILi64EEESG_NSB_IJNSC_ILi32EEEEEEEEENS_10tfloat32_tESK_NSA_8TiledMMAINSA_8MMA_AtomIJNSA_17SM100_MMA_TF32_SSISK_SK_fLi64ELi64ELNSA_4UMMA5MajorE0ELSP_0ELNSO_7ScaleInE0ELSQ_0EEEEEENSA_6LayoutISE_NSB_IJNSC_ILi0EEESU_SU_EEEEENSB_IJNSA_10UnderscoreESX_SX_EEEEENS7_6detail27Sm100ImplicitGemmTileTraitsINSA_20SM90_TMA_LOAD_IM2COLENSA_14ComposedLayoutINSA_7SwizzleILi3ELi4ELi3EEENSA_18smem_ptr_flag_bitsILi32EEENST_INSB_IJNSC_ILi8EEESH_EEENSB_IJSH_SD_EEEEEEEvEENS11_INSA_13SM90_TMA_LOADES1C_vEEEENS_8epilogue10collective18CollectiveEpilogueINS1H_23Sm100TmaWarpSpecializedILi3ELi2ELi16ELb1ELb0EEEJSJ_NSB_IJNST_ISG_SD_EENST_ISH_SD_EEEEESK_NSB_IJNSB_IJllllEEESD_SU_EEESK_S1Q_NS1H_6fusion15FusionCallbacksIS1L_NS1R_17LinearCombinationISK_fSK_fLNS_15FloatRoundStyleE2EEESJ_S1O_JEEENSA_5SM1004TMEM4LOAD26SM100_TMEM_LOAD_16dp128b8xES12_S1C_NSA_17SM75_U32x4_LDSM_NENSA_21SM90_TMA_STORE_IM2COLES1C_NSA_17SM90_U32x4_STSM_NENSA_39AutoVectorizingCopyWithAssumedAlignmentILi128EEEEEEvvEEEEvNT_6ParamsE)
	.align		4
        /*000c*/ 	.word	index@(__assertfail)
	.align		4
        /*0010*/ 	.word	0x00000000
	.align		4
        /*0014*/ 	.word	0xfffffffe
	.align		4
        /*0018*/ 	.word	0x00000000
	.align		4
        /*001c*/ 	.word	0xfffffffd
	.align		4
        /*0020*/ 	.word	0x00000000
	.align		4
        /*0024*/ 	.word	0xfffffffc


//--------------------- .nv.constant4             --------------------------
	.section	.nv.constant4,"a",@progbits
	.align	8
	.align		8
.nv.constant4:
        /*0000*/ 	.dword	__assertfail
	.align		8
        /*0008*/ 	.dword	__unnamed_1
	.align		8
        /*0010*/ 	.dword	__unnamed_2
	.align		8
        /*0018*/ 	.dword	_ZN39_INTERNAL_78676af9_4_k_cu_05ef2da5_30794cuda3std3__45__cpo5beginE
	.align		8
        /*0020*/ 	.dword	_ZN39_INTERNAL_78676af9_4_k_cu_05ef2da5_30794cuda3std3__45__cpo3endE
	.align		8
        /*0028*/ 	.dword	_ZN39_INTERNAL_78676af9_4_k_cu_05ef2da5_30794cuda3std3__45__cpo6cbeginE
	.align		8
        /*0030*/ 	.dword	_ZN39_INTERNAL_78676af9_4_k_cu_05ef2da5_30794cuda3std3__45__cpo4cendE
	.align		8
        /*0038*/ 	.dword	_ZN39_INTERNAL_78676af9_4_k_cu_05ef2da5_30794cuda3std3__441_GLOBAL__N__78676af9_4_k_cu_05ef2da5_30796ignoreE
	.align		8
        /*0040*/ 	.dword	_ZN39_INTERNAL_78676af9_4_k_cu_05ef2da5_30794cuda3std3__419piecewise_constructE
	.align		8
        /*0048*/ 	.dword	_ZN39_INTERNAL_78676af9_4_k_cu_05ef2da5_30794cuda3std3__48in_placeE
	.align		8
        /*0050*/ 	.dword	_ZN39_INTERNAL_78676af9_4_k_cu_05ef2da5_30794cuda3std6ranges3__45__cpo4swapE
	.align		8
        /*0058*/ 	.dword	_ZN39_INTERNAL_78676af9_4_k_cu_05ef2da5_30794cuda3std6ranges3__45__cpo9iter_moveE
	.align		8
        /*0060*/ 	.dword	_ZN39_INTERNAL_78676af9_4_k_cu_05ef2da5_30794cute7productE
	.align		8
        /*0068*/ 	.dword	_ZN39_INTERNAL_78676af9_4_k_cu_05ef2da5_30794cute1_E
	.align		8
        /*0070*/ 	.dword	$str$27
	.align		8
        /*0078*/ 	.dword	$str$28
	.align		8
        /*0080*/ 	.dword	$str$29
	.align		8
        /*0088*/ 	.dword	$str$30


//--------------------- .text._ZN7cutlass13device_kernelINS_4conv6kernel13ConvUniversalINS1_16ConvProblemShapeILNS1_8OperatorE0ELi3EEENS1_10collective14CollectiveConvINS1_47MainloopSm100TmaUmmaWarpSpecializedImplicitGemmILS5_0ELi12ELi3ELi1ELi2EN4cute5tupleIJNSA_1CILi1EEESD_SD_EEEEENSB_IJNSC_ILi64EEESG_NSB_IJNSC_ILi32EEEEEEEEENS_10tfloat32_tESK_NSA_8TiledMMAINSA_8MMA_AtomIJNSA_17SM100_MMA_TF32_SSISK_SK_fLi64ELi64ELNSA_4UMMA5MajorE0ELSP_0ELNSO_7ScaleInE0ELSQ_0EEEEEENSA_6LayoutISE_NSB_IJNSC_ILi0EEESU_SU_EEEEENSB_IJNSA_10UnderscoreESX_SX_EEEEENS7_6detail27Sm100ImplicitGemmTileTraitsINSA_20SM90_TMA_LOAD_IM2COLENSA_14ComposedLayoutINSA_7SwizzleILi3ELi4ELi3EEENSA_18smem_ptr_flag_bitsILi32EEENST_INSB_IJNSC_ILi8EEESH_EEENSB_IJSH_SD_EEEEEEEvEENS11_INSA_13SM90_TMA_LOADES1C_vEEEENS_8epilogue10collective18CollectiveEpilogueINS1H_23Sm100TmaWarpSpecializedILi3ELi2ELi16ELb1ELb0EEEJSJ_NSB_IJNST_ISG_SD_EENST_ISH_SD_EEEEESK_NSB_IJNSB_IJllllEEESD_SU_EEESK_S1Q_NS1H_6fusion15FusionCallbacksIS1L_NS1R_17LinearCombinationISK_fSK_fLNS_15FloatRoundStyleE2EEESJ_S1O_JEEENSA_5SM1004TMEM4LOAD26SM100_TMEM_LOAD_16dp128b8xES12_S1C_NSA_17SM75_U32x4_LDSM_NENSA_21SM90_TMA_STORE_IM2COLES1C_NSA_17SM90_U32x4_STSM_NENSA_39AutoVectorizingCopyWithAssumedAlignmentILi128EEEEEEvvEEEEvNT_6ParamsE --------------------------
	.section	.text._ZN7cutlass13device_kernelINS_4conv6kernel13ConvUniversalINS1_16ConvProblemShapeILNS1_8OperatorE0ELi3EEENS1_10collective14CollectiveConvINS1_47MainloopSm100TmaUmmaWarpSpecializedImplicitGemmILS5_0ELi12ELi3ELi1ELi2EN4cute5tupleIJNSA_1CILi1EEESD_SD_EEEEENSB_IJNSC_ILi64EEESG_NSB_IJNSC_ILi32EEEEEEEEENS_10tfloat32_tESK_NSA_8TiledMMAINSA_8MMA_AtomIJNSA_17SM100_MMA_TF32_SSISK_SK_fLi64ELi64ELNSA_4UMMA5MajorE0ELSP_0ELNSO_7ScaleInE0ELSQ_0EEEEEENSA_6LayoutISE_NSB_IJNSC_ILi0EEESU_SU_EEEEENSB_IJNSA_10UnderscoreESX_SX_EEEEENS7_6detail27Sm100ImplicitGemmTileTraitsINSA_20SM90_TMA_LOAD_IM2COLENSA_14ComposedLayoutINSA_7SwizzleILi3ELi4ELi3EEENSA_18smem_ptr_flag_bitsILi32EEENST_INSB_IJNSC_ILi8EEESH_EEENSB_IJSH_SD_EEEEEEEvEENS11_INSA_13SM90_TMA_LOADES1C_vEEEENS_8epilogue10collective18CollectiveEpilogueINS1H_23Sm100TmaWarpSpecializedILi3ELi2ELi16ELb1ELb0EEEJSJ_NSB_IJNST_ISG_SD_EENST_ISH_SD_EEEEESK_NSB_IJNSB_IJllllEEESD_SU_EEESK_S1Q_NS1H_6fusion15FusionCallbacksIS1L_NS1R_17LinearCombinationISK_fSK_fLNS_15FloatRoundStyleE2EEESJ_S1O_JEEENSA_5SM1004TMEM4LOAD26SM100_TMEM_LOAD_16dp128b8xES12_S1C_NSA_17SM75_U32x4_LDSM_NENSA_21SM90_TMA_STORE_IM2COLES1C_NSA_17SM90_U32x4_STSM_NENSA_39AutoVectorizingCopyWithAssumedAlignmentILi128EEEEEEvvEEEEvNT_6ParamsE,"ax",@progbits
	.align	128
.text._ZN7cutlass13device_kernelINS_4conv6kernel13ConvUniversalINS1_16ConvProblemShapeILNS1_8OperatorE0ELi3EEENS1_10collective14CollectiveConvINS1_47MainloopSm100TmaUmmaWarpSpecializedImplicitGemmILS5_0ELi12ELi3ELi1ELi2EN4cute5tupleIJNSA_1CILi1EEESD_SD_EEEEENSB_IJNSC_ILi64EEESG_NSB_IJNSC_ILi32EEEEEEEEENS_10tfloat32_tESK_NSA_8TiledMMAINSA_8MMA_AtomIJNSA_17SM100_MMA_TF32_SSISK_SK_fLi64ELi64ELNSA_4UMMA5MajorE0ELSP_0ELNSO_7ScaleInE0ELSQ_0EEEEEENSA_6LayoutISE_NSB_IJNSC_ILi0EEESU_SU_EEEEENSB_IJNSA_10UnderscoreESX_SX_EEEEENS7_6detail27Sm100ImplicitGemmTileTraitsINSA_20SM90_TMA_LOAD_IM2COLENSA_14ComposedLayoutINSA_7SwizzleILi3ELi4ELi3EEENSA_18smem_ptr_flag_bitsILi32EEENST_INSB_IJNSC_ILi8EEESH_EEENSB_IJSH_SD_EEEEEEEvEENS11_INSA_13SM90_TMA_LOADES1C_vEEEENS_8epilogue10collective18CollectiveEpilogueINS1H_23Sm100TmaWarpSpecializedILi3ELi2ELi16ELb1ELb0EEEJSJ_NSB_IJNST_ISG_SD_EENST_ISH_SD_EEEEESK_NSB_IJNSB_IJllllEEESD_SU_EEESK_S1Q_NS1H_6fusion15FusionCallbacksIS1L_NS1R_17LinearCombinationISK_fSK_fLNS_15FloatRoundStyleE2EEESJ_S1O_JEEENSA_5SM1004TMEM4LOAD26SM100_TMEM_LOAD_16dp128b8xES12_S1C_NSA_17SM75_U32x4_LDSM_NENSA_21SM90_TMA_STORE_IM2COLES1C_NSA_17SM90_U32x4_STSM_NENSA_39AutoVectorizingCopyWithAssumedAlignmentILi128EEEEEEvvEEEEvNT_6ParamsE:
        .type           _ZN7cutlass13device_kernelINS_4conv6kernel13ConvUniversalINS1_16ConvProblemShapeILNS1_8OperatorE0ELi3EEENS1_10collective14CollectiveConvINS1_47MainloopSm100TmaUmmaWarpSpecializedImplicitGemmILS5_0ELi12ELi3ELi1ELi2EN4cute5tupleIJNSA_1CILi1EEESD_SD_EEEEENSB_IJNSC_ILi64EEESG_NSB_IJNSC_ILi32EEEEEEEEENS_10tfloat32_tESK_NSA_8TiledMMAINSA_8MMA_AtomIJNSA_17SM100_MMA_TF32_SSISK_SK_fLi64ELi64ELNSA_4UMMA5MajorE0ELSP_0ELNSO_7ScaleInE0ELSQ_0EEEEEENSA_6LayoutISE_NSB_IJNSC_ILi0EEESU_SU_EEEEENSB_IJNSA_10UnderscoreESX_SX_EEEEENS7_6detail27Sm100ImplicitGemmTileTraitsINSA_20SM90_TMA_LOAD_IM2COLENSA_14ComposedLayoutINSA_7SwizzleILi3ELi4ELi3EEENSA_18smem_ptr_flag_bitsILi32EEENST_INSB_IJNSC_ILi8EEESH_EEENSB_IJSH_SD_EEEEEEEvEENS11_INSA_13SM90_TMA_LOADES1C_vEEEENS_8epilogue10collective18CollectiveEpilogueINS1H_23Sm100TmaWarpSpecializedILi3ELi2ELi16ELb1ELb0EEEJSJ_NSB_IJNST_ISG_SD_EENST_ISH_SD_EEEEESK_NSB_IJNSB_IJllllEEESD_SU_EEESK_S1Q_NS1H_6fusion15FusionCallbacksIS1L_NS1R_17LinearCombinationISK_fSK_fLNS_15FloatRoundStyleE2EEESJ_S1O_JEEENSA_5SM1004TMEM4LOAD26SM100_TMEM_LOAD_16dp128b8xES12_S1C_NSA_17SM75_U32x4_LDSM_NENSA_21SM90_TMA_STORE_IM2COLES1C_NSA_17SM90_U32x4_STSM_NENSA_39AutoVectorizingCopyWithAssumedAlignmentILi128EEEEEEvvEEEEvNT_6ParamsE,@function
        .size           _ZN7cutlass13device_kernelINS_4conv6kernel13ConvUniversalINS1_16ConvProblemShapeILNS1_8OperatorE0ELi3EEENS1_10collective14CollectiveConvINS1_47MainloopSm100TmaUmmaWarpSpecializedImplicitGemmILS5_0ELi12ELi3ELi1ELi2EN4cute5tupleIJNSA_1CILi1EEESD_SD_EEEEENSB_IJNSC_ILi64EEESG_NSB_IJNSC_ILi32EEEEEEEEENS_10tfloat32_tESK_NSA_8TiledMMAINSA_8MMA_AtomIJNSA_17SM100_MMA_TF32_SSISK_SK_fLi64ELi64ELNSA_4UMMA5MajorE0ELSP_0ELNSO_7ScaleInE0ELSQ_0EEEEEENSA_6LayoutISE_NSB_IJNSC_ILi0EEESU_SU_EEEEENSB_IJNSA_10UnderscoreESX_SX_EEEEENS7_6detail27Sm100ImplicitGemmTileTraitsINSA_20SM90_TMA_LOAD_IM2COLENSA_14ComposedLayoutINSA_7SwizzleILi3ELi4ELi3EEENSA_18smem_ptr_flag_bitsILi32EEENST_INSB_IJNSC_ILi8EEESH_EEENSB_IJSH_SD_EEEEEEEvEENS11_INSA_13SM90_TMA_LOADES1C_vEEEENS_8epilogue10collective18CollectiveEpilogueINS1H_23Sm100TmaWarpSpecializedILi3ELi2ELi16ELb1ELb0EEEJSJ_NSB_IJNST_ISG_SD_EENST_ISH_SD_EEEEESK_NSB_IJNSB_IJllllEEESD_SU_EEESK_S1Q_NS1H_6fusion15FusionCallbacksIS1L_NS1R_17LinearCombinationISK_fSK_fLNS_15FloatRoundStyleE2EEESJ_S1O_JEEENSA_5SM1004TMEM4LOAD26SM100_TMEM_LOAD_16dp128b8xES12_S1C_NSA_17SM75_U32x4_LDSM_NENSA_21SM90_TMA_STORE_IM2COLES1C_NSA_17SM90_U32x4_STSM_NENSA_39AutoVectorizingCopyWithAssumedAlignmentILi128EEEEEEvvEEEEvNT_6ParamsE,(.L_x_168 - _ZN7cutlass13device_kernelINS_4conv6kernel13ConvUniversalINS1_16ConvProblemShapeILNS1_8OperatorE0ELi3EEENS1_10collective14CollectiveConvINS1_47MainloopSm100TmaUmmaWarpSpecializedImplicitGemmILS5_0ELi12ELi3ELi1ELi2EN4cute5tupleIJNSA_1CILi1EEESD_SD_EEEEENSB_IJNSC_ILi64EEESG_NSB_IJNSC_ILi32EEEEEEEEENS_10tfloat32_tESK_NSA_8TiledMMAINSA_8MMA_AtomIJNSA_17SM100_MMA_TF32_SSISK_SK_fLi64ELi64ELNSA_4UMMA5MajorE0ELSP_0ELNSO_7ScaleInE0ELSQ_0EEEEEENSA_6LayoutISE_NSB_IJNSC_ILi0EEESU_SU_EEEEENSB_IJNSA_10UnderscoreESX_SX_EEEEENS7_6detail27Sm100ImplicitGemmTileTraitsINSA_20SM90_TMA_LOAD_IM2COLENSA_14ComposedLayoutINSA_7SwizzleILi3ELi4ELi3EEENSA_18smem_ptr_flag_bitsILi32EEENST_INSB_IJNSC_ILi8EEESH_EEENSB_IJSH_SD_EEEEEEEvEENS11_INSA_13SM90_TMA_LOADES1C_vEEEENS_8epilogue10collective18CollectiveEpilogueINS1H_23Sm100TmaWarpSpecializedILi3ELi2ELi16ELb1ELb0EEEJSJ_NSB_IJNST_ISG_SD_EENST_ISH_SD_EEEEESK_NSB_IJNSB_IJllllEEESD_SU_EEESK_S1Q_NS1H_6fusion15FusionCallbacksIS1L_NS1R_17LinearCombinationISK_fSK_fLNS_15FloatRoundStyleE2EEESJ_S1O_JEEENSA_5SM1004TMEM4LOAD26SM100_TMEM_LOAD_16dp128b8xES12_S1C_NSA_17SM75_U32x4_LDSM_NENSA_21SM90_TMA_STORE_IM2COLES1C_NSA_17SM90_U32x4_STSM_NENSA_39AutoVectorizingCopyWithAssumedAlignmentILi128EEEEEEvvEEEEvNT_6ParamsE)
        .other          _ZN7cutlass13device_kernelINS_4conv6kernel13ConvUniversalINS1_16ConvProblemShapeILNS1_8OperatorE0ELi3EEENS1_10collective14CollectiveConvINS1_47MainloopSm100TmaUmmaWarpSpecializedImplicitGemmILS5_0ELi12ELi3ELi1ELi2EN4cute5tupleIJNSA_1CILi1EEESD_SD_EEEEENSB_IJNSC_ILi64EEESG_NSB_IJNSC_ILi32EEEEEEEEENS_10tfloat32_tESK_NSA_8TiledMMAINSA_8MMA_AtomIJNSA_17SM100_MMA_TF32_SSISK_SK_fLi64ELi64ELNSA_4UMMA5MajorE0ELSP_0ELNSO_7ScaleInE0ELSQ_0EEEEEENSA_6LayoutISE_NSB_IJNSC_ILi0EEESU_SU_EEEEENSB_IJNSA_10UnderscoreESX_SX_EEEEENS7_6detail27Sm100ImplicitGemmTileTraitsINSA_20SM90_TMA_LOAD_IM2COLENSA_14ComposedLayoutINSA_7SwizzleILi3ELi4ELi3EEENSA_18smem_ptr_flag_bitsILi32EEENST_INSB_IJNSC_ILi8EEESH_EEENSB_IJSH_SD_EEEEEEEvEENS11_INSA_13SM90_TMA_LOADES1C_vEEEENS_8epilogue10collective18CollectiveEpilogueINS1H_23Sm100TmaWarpSpecializedILi3ELi2ELi16ELb1ELb0EEEJSJ_NSB_IJNST_ISG_SD_EENST_ISH_SD_EEEEESK_NSB_IJNSB_IJllllEEESD_SU_EEESK_S1Q_NS1H_6fusion15FusionCallbacksIS1L_NS1R_17LinearCombinationISK_fSK_fLNS_15FloatRoundStyleE2EEESJ_S1O_JEEENSA_5SM1004TMEM4LOAD26SM100_TMEM_LOAD_16dp128b8xES12_S1C_NSA_17SM75_U32x4_LDSM_NENSA_21SM90_TMA_STORE_IM2COLES1C_NSA_17SM90_U32x4_STSM_NENSA_39AutoVectorizingCopyWithAssumedAlignmentILi128EEEEEEvvEEEEvNT_6ParamsE,@"STO_CUDA_ENTRY STV_DEFAULT"
_ZN7cutlass13device_kernelINS_4conv6kernel13ConvUniversalINS1_16ConvProblemShapeILNS1_8OperatorE0ELi3EEENS1_10collective14CollectiveConvINS1_47MainloopSm100TmaUmmaWarpSpecializedImplicitGemmILS5_0ELi12ELi3ELi1ELi2EN4cute5tupleIJNSA_1CILi1EEESD_SD_EEEEENSB_IJNSC_ILi64EEESG_NSB_IJNSC_ILi32EEEEEEEEENS_10tfloat32_tESK_NSA_8TiledMMAINSA_8MMA_AtomIJNSA_17SM100_MMA_TF32_SSISK_SK_fLi64ELi64ELNSA_4UMMA5MajorE0ELSP_0ELNSO_7ScaleInE0ELSQ_0EEEEEENSA_6LayoutISE_NSB_IJNSC_ILi0EEESU_SU_EEEEENSB_IJNSA_10UnderscoreESX_SX_EEEEENS7_6detail27Sm100ImplicitGemmTileTraitsINSA_20SM90_TMA_LOAD_IM2COLENSA_14ComposedLayoutINSA_7SwizzleILi3ELi4ELi3EEENSA_18smem_ptr_flag_bitsILi32EEENST_INSB_IJNSC_ILi8EEESH_EEENSB_IJSH_SD_EEEEEEEvEENS11_INSA_13SM90_TMA_LOADES1C_vEEEENS_8epilogue10collective18CollectiveEpilogueINS1H_23Sm100TmaWarpSpecializedILi3ELi2ELi16ELb1ELb0EEEJSJ_NSB_IJNST_ISG_SD_EENST_ISH_SD_EEEEESK_NSB_IJNSB_IJllllEEESD_SU_EEESK_S1Q_NS1H_6fusion15FusionCallbacksIS1L_NS1R_17LinearCombinationISK_fSK_fLNS_15FloatRoundStyleE2EEESJ_S1O_JEEENSA_5SM1004TMEM4LOAD26SM100_TMEM_LOAD_16dp128b8xES12_S1C_NSA_17SM75_U32x4_LDSM_NENSA_21SM90_TMA_STORE_IM2COLES1C_NSA_17SM90_U32x4_STSM_NENSA_39AutoVectorizingCopyWithAssumedAlignmentILi128EEEEEEvvEEEEvNT_6ParamsE:
[----:B------:R-:W1:Y:S01]  /*0000*/  LDC R1, c[0x0][0x37c] ;  /* 0x0000df00ff017b82 */ /* 0x000e620000000800 */
[----:B------:R-:W2:Y:S07]  /*0010*/  S2R R62, SR_TID.X ;  /* 0x00000000003e7919 */ /* 0x000eae0000002100 */
[----:B------:R-:W3:Y:S01]  /*0020*/  LDC.64 R2, c[0x0][0x990] ;  /* 0x00026400ff027b82 */ /* 0x000ee20000000a00 */
[----:B------:R-:W-:Y:S01]  /*0030*/  ELECT P2, URZ, PT ;  /* 0x0000000000ff782f */ /* 0x000fe20003840000 */
[----:B-1----:R-:W-:Y:S01]  /*0040*/  VIADD R1, R1, 0xfffffff8 ;  /* 0xfffffff801017836 */ /* 0x002fe20000000000 */
[----:B------:R-:W-:-:S02]  /*0050*/  PRMT R63, RZ, 0x7610, R63 ;  /* 0x00007610ff3f7816 */ /* 0x000fc4000000003f */
[----:B---3--:R-:W-:-:S04]  /*0060*/  ISETP.NE.U32.AND P0, PT, R2, RZ, PT ;  /* 0x000000ff0200720c */ /* 0x008fc80003f05070 */
[----:B------:R-:W-:Y:S02]  /*0070*/  ISETP.NE.AND.EX P0, PT, R3, RZ, PT, P0 ;  /* 0x000000ff0300720c */ /* 0x000fe40003f05300 */
[----:B--2---:R-:W-:-:S05]  /*0080*/  SHF.R.U32.HI R64, RZ, 0x5, R62 ;  /* 0x00000005ff407819 */ /* 0x004fca000001163e */
[----:B------:R-:W1:Y:S02]  /*0090*/  SHFL.IDX PT, R0, R64, RZ, 0x1f ;  /* 0x00001fff40007589 */ /* 0x000e6400000e0000 */
[----:B-1----:R-:W-:-:S04]  /*00a0*/  R2UR UR15, R0 ;  /* 0x00000000000f72ca */ /* 0x002fc800000e0000 */
[----:B------:R-:W-:Y:S05]  /*00b0*/  @P0 BRA `(.L_x_0) ;  /* 0x0000000000300947 */ /* 0x000fea0003800000 */
[----:B------:R-:W1:Y:S02]  /*00c0*/  LDCU.64 UR4, c[0x0][0x988] ;  /* 0x00013100ff0477ac */ /* 0x000e640008000a00 */
[----:B-1----:R-:W-:-:S04]  /*00d0*/  UISETP.NE.U32.AND UP0, UPT, UR4, URZ, UPT ;  /* 0x000000ff0400728c */ /* 0x002fc8000bf05070 */
[----:B------:R-:W-:-:S09]  /*00e0*/  UISETP.NE.AND.EX UP0, UPT, UR5, URZ, UPT, UP0 ;  /* 0x000000ff0500728c */ /* 0x000fd2000bf05300 */
[----:B------:R-:W-:Y:S05]  /*00f0*/  BRA.U !UP0, `(.L_x_1) ;  /* 0x0000000108147547 */ /* 0x000fea000b800000 */
[----:B------:R-:W1:Y:S01]  /*0100*/  LDC.64 R4, c[0x0][0x988] ;  /* 0x00026200ff047b82 */ /* 0x000e620000000a00 */
[----:B------:R-:W1:Y:S02]  /*0110*/  LDCU.64 UR4, c[0x0][0x358] ;  /* 0x00006b00ff0477ac */ /* 0x000e640008000a00 */
[----:B-1----:R1:W5:Y:S01]  /*0120*/  LDG.E R27, desc[UR4][R4.64] ;  /* 0x00000004041b7981 */ /* 0x002362000c1e1900 */
[----:B------:R-:W-:Y:S01]  /*0130*/  HFMA2 R63, -RZ, RZ, 0, 5.9604644775390625e-08 ;  /* 0x00000001ff3f7431 */ /* 0x000fe200000001ff */
[----:B------:R-:W-:Y:S05]  /*0140*/  BRA `(.L_x_0) ;  /* 0x00000000000c7947 */ /* 0x000fea0003800000 */
.L_x_1:
[----:B------:R-:W1:Y:S01]  /*0150*/  LDCU UR4, c[0x0][0x980] ;  /* 0x00013000ff0477ac */ /* 0x000e620008000800 */
[----:B------:R-:W-:Y:S01]  /*0160*/  HFMA2 R63, -RZ, RZ, 0, 5.9604644775390625e-08 ;  /* 0x00000001ff3f7431 */ /* 0x000fe200000001ff */
[----:B-1----:R-:W-:-:S07]  /*0170*/  MOV R27, UR4 ;  /* 0x00000004001b7c02 */ /* 0x002fce0008000f00 */
.L_x_0:
[----:B------:R-:W2:Y:S02]  /*0180*/  LDCU.64 UR4, c[0x0][0x9b0] ;  /* 0x00013600ff0477ac */ /* 0x000ea40008000a00 */
[----:B--2---:R-:W-:-:S04]  /*0190*/  UISETP.NE.U32.AND UP0, UPT, UR4, URZ, UPT ;  /* 0x000000ff0400728c */ /* 0x004fc8000bf05070 */
[----:B------:R-:W-:-:S09]  /*01a0*/  UISETP.NE.AND.EX UP0, UPT, UR5, URZ, UPT, UP0 ;  /* 0x000000ff0500728c */ /* 0x000fd2000bf05300 */
[----:B------:R-:W-:Y:S05]  /*01b0*/  BRA.U UP0, `(.L_x_2) ;  /* 0x0000000100287547 */ /* 0x000fea000b800000 */
[----:B------:R-:W2:Y:S02]  /*01c0*/  LDCU.64 UR4, c[0x0][0x9a8] ;  /* 0x00013500ff0477ac */ /* 0x000ea40008000a00 */
[----:B--2---:R-:W-:-:S04]  /*01d0*/  UISETP.NE.U32.AND UP0, UPT, UR4, URZ, UPT ;  /* 0x000000ff0400728c */ /* 0x004fc8000bf05070 */
[----:B------:R-:W-:-:S09]  /*01e0*/  UISETP.NE.AND.EX UP0, UPT, UR5, URZ, UPT, UP0 ;  /* 0x000000ff0500728c */ /* 0x000fd2000bf05300 */
[----:B------:R-:W-:Y:S05]  /*01f0*/  BRA.U !UP0, `(.L_x_3) ;  /* 0x0000000108107547 */ /* 0x000fea000b800000 */
[----:B------:R-:W2:Y:S01]  /*0200*/  LDC.64 R24, c[0x0][0x9a8] ;  /* 0x00026a00ff187b82 */ /* 0x000ea20000000a00 */
[----:B------:R-:W2:Y:S02]  /*0210*/  LDCU.64 UR4, c[0x0][0x358] ;  /* 0x00006b00ff0477ac */ /* 0x000ea40008000a00 */
[----:B--2---:R2:W5:Y:S01]  /*0220*/  LDG.E R24, desc[UR4][R24.64] ;  /* 0x0000000418187981 */ /* 0x004562000c1e1900 */
[----:B------:R-:W-:Y:S05]  /*0230*/  BRA `(.L_x_2) ;  /* 0x0000000000087947 */ /* 0x000fea0003800000 */
.L_x_3:
[----:B------:R-:W2:Y:S02]  /*0240*/  LDCU UR4, c[0x0][0x9a0] ;  /* 0x00013400ff0477ac */ /* 0x000ea40008000800 */
[----:B--2---:R-:W-:Y:S02]  /*0250*/  MOV R24, UR4 ;  /* 0x0000000400187c02 */ /* 0x004fe40008000f00 */
.L_x_2:
[----:B-1----:R-:W1:Y:S01]  /*0260*/  LDC.64 R4, c[0x0][0x988] ;  /* 0x00026200ff047b82 */ /* 0x002e620000000a00 */
[----:B------:R-:W-:Y:S01]  /*0270*/  IMAD.U32 R0, RZ, RZ, UR15 ;  /* 0x0000000fff007e24 */ /* 0x000fe2000f8e00ff */
[----:B------:R-:W-:Y:S01]  /*0280*/  ISETP.EQ.U32.AND P4, PT, R2, RZ, PT ;  /* 0x000000ff0200720c */ /* 0x000fe20003f82070 */
[----:B------:R-:W-:Y:S03]  /*0290*/  BSSY.RECONVERGENT B0, `(.L_x_4) ;  /* 0x0000012000007945 */ /* 0x000fe60003800200 */
[----:B------:R-:W-:Y:S02]  /*02a0*/  ISETP.NE.OR P1, PT, R0, 0x1, !P2 ;  /* 0x000000010000780c */ /* 0x000fe40005725670 */
[----:B-1----:R-:W-:-:S04]  /*02b0*/  ISETP.NE.U32.AND P0, PT, R4, RZ, PT ;  /* 0x000000ff0400720c */ /* 0x002fc80003f05070 */
[----:B------:R-:W-:-:S13]  /*02c0*/  ISETP.NE.AND.EX P0, PT, R5, RZ, PT, P0 ;  /* 0x000000ff0500720c */ /* 0x000fda0003f05300 */
[----:B------:R-:W-:Y:S01]  /*02d0*/  VOTEU.ANY UP3, P0 ;  /* 0x0000000000ff7886 */ /* 0x000fe20000060100 */
[----:B------:R-:W-:Y:S02]  /*02e0*/  PLOP3.LUT P3, PT, PT, PT, UP3, 0x80, 0x8 ;  /* 0x000000000008781c */ /* 0x000fe40003f6f038 */
[----:B------:R-:W-:Y:S02]  /*02f0*/  ISETP.NE.OR P0, PT, R0, 0x3, !P2 ;  /* 0x000000030000780c */ /* 0x000fe40005705670 */
[----:B------:R-:W-:-:S04]  /*0300*/  ISETP.EQ.OR.EX P5, PT, R3, RZ, !P3, P4 ;  /* 0x000000ff0300720c */ /* 0x000fc80005fa2740 */
[----:B------:R-:W-:Y:S01]  /*0310*/  P2R R73, PR, RZ, 0x20 ;  /* 0x00000020ff497803 */ /* 0x000fe20000000000 */
[----:B------:R-:W-:Y:S05]  /*0320*/  @P1 BRA `(.L_x_5) ;  /* 0x0000000000201947 */ /* 0x000fea0003800000 */
[----:B------:R-:W1:Y:S02]  /*0330*/  LDCU.64 UR4, c[0x0][0x348] ;  /* 0x00006900ff0477ac */ /* 0x000e640008000a00 */
[----:B-1----:R-:W-:Y:S02]  /*0340*/  UIADD3 UR6, UP1, UPT, UR4, 0x80, URZ ;  /* 0x0000008004067890 */ /* 0x002fe4000ff3e0ff */
[----:B------:R-:W-:Y:S02]  /*0350*/  UIADD3 UR4, UP0, UPT, UR4, 0x200, URZ ;  /* 0x0000020004047890 */ /* 0x000fe4000ff1e0ff */
[----:B------:R-:W-:Y:S02]  /*0360*/  UIADD3.X UR7, UPT, UPT, URZ, UR5, URZ, UP1, !UPT ;  /* 0x00000005ff077290 */ /* 0x000fe40008ffe4ff */
[----:B------:R-:W-:-:S07]  /*0370*/  UIADD3.X UR5, UPT, UPT, URZ, UR5, URZ, UP0, !UPT ;  /* 0x00000005ff057290 */ /* 0x000fce00087fe4ff */
[----:B------:R1:W-:Y:S02]  /*0380*/  UTMACCTL.PF [UR6] ;  /* 0x00000000060079b9 */ /* 0x0003e40008040000 */
[----:B------:R1:W-:Y:S02]  /*0390*/  UTMACCTL.PF [UR4] ;  /* 0x00000000040079b9 */ /* 0x0003e40008040000 */
[----:B-1----:R-:W-:Y:S01]  /*03a0*/  NOP ;  /* 0x0000000000007918 */ /* 0x002fe20000000000 */
.L_x_5:
[----:B------:R-:W-:Y:S05]  /*03b0*/  BSYNC.RECONVERGENT B0 ;  /* 0x0000000000007941 */ /* 0x000fea0003800200 */
.L_x_4:
[----:B------:R-:W-:Y:S04]  /*03c0*/  BSSY.RECONVERGENT B0, `(.L_x_6) ;  /* 0x000000a000007945 */ /* 0x000fe80003800200 */
        /* <DEDUP_REMOVED lines=9> */
.L_x_7:
[----:B------:R-:W-:Y:S05]  /*0460*/  BSYNC.RECONVERGENT B0 ;  /* 0x0000000000007941 */ /* 0x000fea0003800200 */
.L_x_6:
[----:B------:R-:W-:Y:S01]  /*0470*/  UPLOP3.LUT UP2, UPT, UPT, UPT, UPT, 0x80, 0x8 ;  /* 0x000000000008789c */ /* 0x000fe20003f4f070 */
[----:B------:R-:W-:Y:S10]  /*0480*/  @!P5 BRA `(.L_x_8) ;  /* 0x000000000024d947 */ /* 0x000ff40003800000 */
[----:B------:R-:W-:Y:S01]  /*0490*/  ISETP.NE.U32.AND P1, PT, R2, RZ, PT ;  /* 0x000000ff0200720c */ /* 0x000fe20003f25070 */
[----:B------:R-:W-:Y:S01]  /*04a0*/  USEL UR4, URZ, 0xffffffff, UP3 ;  /* 0xffffffffff047887 */ /* 0x000fe20009800000 */
[----:B-----5:R-:W-:Y:S02]  /*04b0*/  FSETP.NEU.AND P0, PT, R27, RZ, PT ;  /* 0x000000ff1b00720b */ /* 0x020fe40003f0d000 */
[----:B------:R-:W-:-:S11]  /*04c0*/  ISETP.NE.AND.EX P1, PT, R3, RZ, PT, P1 ;  /* 0x000000ff0300720c */ /* 0x000fd60003f25310 */
[----:B------:R-:W-:Y:S02]  /*04d0*/  VOTEU.ANY UP0, P0 ;  /* 0x0000000000ff7886 */ /* 0x000fe40000000100 */
[----:B------:R-:W-:-:S05]  /*04e0*/  VOTEU.ANY UP1, P1 ;  /* 0x0000000000ff7886 */ /* 0x000fca0000820100 */
[----:B------:R-:W-:-:S04]  /*04f0*/  @!UP1 USEL UR4, URZ, 0xffffffff, UP0 ;  /* 0xffffffffff049887 */ /* 0x000fc80008000000 */
[----:B------:R-:W-:-:S04]  /*0500*/  ULOP3.LUT UR4, UR4, 0x1, URZ, 0xc0, !UPT ;  /* 0x0000000104047892 */ /* 0x000fc8000f8ec0ff */
[----:B------:R-:W-:-:S11]  /*0510*/  UISETP.NE.U32.AND UP2, UPT, UR4, 0x1, UPT ;  /* 0x000000010400788c */ /* 0x000fd6000bf45070 */
.L_x_8:
[----:B------:R-:W1:Y:S01]  /*0520*/  SHFL.IDX PT, R2, R64, RZ, 0x1f ;  /* 0x00001fff40027589 */ /* 0x000e6200000e0000 */
[----:B------:R-:W-:-:S04]  /*0530*/  UISETP.NE.AND UP0, UPT, UR15, 0x2, UPT ;  /* 0x000000020f00788c */ /* 0x000fc8000bf05270 */
[----:B------:R-:W-:Y:S01]  /*0540*/  USEL UR46, URZ, 0x1, UP0 ;  /* 0x00000001ff2e7887 */ /* 0x000fe20008000000 */
[----:B-1----:R-:W-:-:S13]  /*0550*/  ISETP.NE.AND P0, PT, R2, RZ, PT ;  /* 0x000000ff0200720c */ /* 0x002fda0003f05270 */
[----:B------:R-:W-:Y:S05]  /*0560*/  @P0 BRA `(.L_x_9) ;  /* 0x0000000000940947 */ /* 0x000fea0003800000 */
[----:B------:R-:W-:Y:S01]  /*0570*/  ELECT P0, URZ, PT ;  /* 0x0000000000ff782f */ /* 0x000fe20003800000 */
[----:B------:R-:W-:-:S12]  /*0580*/  BSSY.RECONVERGENT B0, `(.L_x_9) ;  /* 0x0000023000007945 */ /* 0x000fd80003800200 */
[----:B------:R-:W-:Y:S05]  /*0590*/  @!P0 BRA `(.L_x_10) ;  /* 0x0000000000848947 */ /* 0x000fea0003800000 */
[----:B------:R-:W1:Y:S01]  /*05a0*/  S2UR UR4, SR_CgaCtaId ;  /* 0x00000000000479c3 */ /* 0x000e620000008800 */
[----:B------:R-:W-:Y:S01]  /*05b0*/  UMOV UR5, 0x400 ;  /* 0x0000040000057882 */ /* 0x000fe20000000000 */
[----:B------:R-:W-:Y:S02]  /*05c0*/  UMOV UR6, 0x1 ;  /* 0x0000000100067882 */ /* 0x000fe40000000000 */
[----:B------:R-:W-:-:S04]  /*05d0*/  UIADD3 UR6, UPT, UPT, -UR6, 0x100000, URZ ;  /* 0x0010000006067890 */ /* 0x000fc8000fffe1ff */
[----:B------:R-:W-:Y:S02]  /*05e0*/  USHF.L.U32 UR7, UR6, 0xb, URZ ;  /* 0x0000000b06077899 */ /* 0x000fe400080006ff */
[----:B------:R-:W-:Y:S02]  /*05f0*/  USHF.L.U32 UR6, UR6, 0x1, URZ ;  /* 0x0000000106067899 */ /* 0x000fe400080006ff */
[----:B-1----:R-:W-:Y:S01]  /*0600*/  ULEA UR4, UR4, UR5, 0x18 ;  /* 0x0000000504047291 */ /* 0x002fe2000f8ec0ff */
[----:B------:R-:W1:Y:S11]  /*0610*/  FENCE.VIEW.ASYNC.S ;  /* 0x00000000000073c6 */ /* 0x000e760000000000 */
[----:B-1----:R1:W3:Y:S01]  /*0620*/  SYNCS.EXCH.64 URZ, [UR4], UR6 ;  /* 0x0000000604ff75b2 */ /* 0x0022e20008000100 */
[----:B------:R1:W4:Y:S01]  /*0630*/  SYNCS.EXCH.64 URZ, [UR4+0x60], UR6 ;  /* 0x0000600604ff75b2 */ /* 0x0003220008000100 */
[----:B------:R1:W1:Y:S01]  /*0640*/  SYNCS.EXCH.64 URZ, [UR4+0x8], UR6 ;  /* 0x0000080604ff75b2 */ /* 0x0002620008000100 */
        /* <DEDUP_REMOVED lines=21> */
[----:B---3--:R-:W-:Y:S01]  /*07a0*/  NOP ;  /* 0x0000000000007918 */ /* 0x008fe20000000000 */
.L_x_10:
[----:B-1----:R-:W-:Y:S05]  /*07b0*/  BSYNC.RECONVERGENT B0 ;  /* 0x0000000000007941 */ /* 0x002fea0003800200 */
.L_x_9:
[----:B------:R-:W1:Y:S01]  /*07c0*/  SHFL.IDX PT, R2, R64, RZ, 0x1f ;  /* 0x00001fff40027589 */ /* 0x000e6200000e0000 */
[----:B------:R-:W-:Y:S01]  /*07d0*/  NOP ;  /* 0x0000000000007918 */ /* 0x000fe20000000000 */
[----:B-1----:R-:W-:-:S13]  /*07e0*/  ISETP.NE.AND P0, PT, R2, 0x1, PT ;  /* 0x000000010200780c */ /* 0x002fda0003f05270 */
[----:B------:R-:W-:Y:S05]  /*07f0*/  @P0 BRA `(.L_x_11) ;  /* 0x0000000000500947 */ /* 0x000fea0003800000 */
[----:B------:R-:W1:Y:S01]  /*0800*/  S2UR UR4, SR_CgaCtaId ;  /* 0x00000000000479c3 */ /* 0x000e620000008800 */
[----:B------:R-:W-:Y:S01]  /*0810*/  UMOV UR5, 0x400 ;  /* 0x0000040000057882 */ /* 0x000fe20000000000 */
[----:B------:R-:W-:Y:S01]  /*0820*/  UMOV UR8, 0x20 ;  /* 0x0000002000087882 */ /* 0x000fe20000000000 */
[----:B------:R-:W-:Y:S01]  /*0830*/  UMOV UR6, 0x80 ;  /* 0x0000008000067882 */ /* 0x000fe20000000000 */
[----:B------:R-:W-:-:S04]  /*0840*/  UIADD3 UR8, UPT, UPT, -UR8, 0x100000, URZ ;  /* 0x0010000008087890 */ /* 0x000fc8000fffe1ff */
[----:B------:R-:W-:Y:S02]  /*0850*/  USHF.L.U32 UR9, UR8, 0xb, URZ ;  /* 0x0000000b08097899 */ /* 0x000fe400080006ff */
[----:B------:R-:W-:Y:S02]  /*0860*/  USHF.L.U32 UR8, UR8, 0x1, URZ ;  /* 0x0000000108087899 */ /* 0x000fe400080006ff */
[----:B------:R-:W-:-:S04]  /*0870*/  UIADD3 UR6, UPT, UPT, -UR6, 0x100000, URZ ;  /* 0x0010000006067890 */ /* 0x000fc8000fffe1ff */
[----:B------:R-:W-:Y:S02]  /*0880*/  USHF.L.U32 UR7, UR6, 0xb, URZ ;  /* 0x0000000b06077899 */ /* 0x000fe400080006ff */
[----:B------:R-:W-:Y:S01]  /*0890*/  USHF.L.U32 UR6, UR6, 0x1, URZ ;  /* 0x0000000106067899 */ /* 0x000fe200080006ff */
[----:B------:R-:W-:Y:S01]  /*08a0*/  ELECT P0, URZ, PT ;  /* 0x0000000000ff782f */ /* 0x000fe20003800000 */
[----:B-1----:R-:W-:Y:S01]  /*08b0*/  ULEA UR4, UR4, UR5, 0x18 ;  /* 0x0000000504047291 */ /* 0x002fe2000f8ec0ff */
[----:B------:R-:W1:Y:S11]  /*08c0*/  FENCE.VIEW.ASYNC.S ;  /* 0x00000000000073c6 */ /* 0x000e760000000000 */
[----:B-1----:R1:W3:Y:S01]  /*08d0*/  SYNCS.EXCH.64 URZ, [UR4+0xc0], UR8 ;  /* 0x0000c00804ff75b2 */ /* 0x0022e20008000100 */
[----:B------:R1:W1:Y:S01]  /*08e0*/  SYNCS.EXCH.64 URZ, [UR4+0xd8], UR6 ;  /* 0x0000d80604ff75b2 */ /* 0x0002620008000100 */
[----:B------:R1:W1:Y:S01]  /*08f0*/  SYNCS.EXCH.64 URZ, [UR4+0xc8], UR8 ;  /* 0x0000c80804ff75b2 */ /* 0x0002620008000100 */
[----:B------:R1:W1:Y:S01]  /*0900*/  SYNCS.EXCH.64 URZ, [UR4+0xe0], UR6 ;  /* 0x0000e00604ff75b2 */ /* 0x0002620008000100 */
[----:B------:R1:W1:Y:S01]  /*0910*/  SYNCS.EXCH.64 URZ, [UR4+0xd0], UR8 ;  /* 0x0000d00804ff75b2 */ /* 0x0002620008000100 */
[----:B------:R1:W1:Y:S01]  /*0920*/  SYNCS.EXCH.64 URZ, [UR4+0xe8], UR6 ;  /* 0x0000e80604ff75b2 */ /* 0x0002620008000100 */
[----:B------:R-:W-:Y:S01]  /*0930*/  NOP ;  /* 0x0000000000007918 */ /* 0x000fe20000000000 */
.L_x_11:
[----:B------:R-:W2:Y:S01]  /*0940*/  SHFL.IDX PT, R2, R64, RZ, 0x1f ;  /* 0x00001fff40027589 */ /* 0x000ea200000e0000 */
[----:B------:R-:W-:Y:S01]  /*0950*/  NOP ;  /* 0x0000000000007918 */ /* 0x000fe20000000000 */
[----:B--2---:R-:W-:-:S13]  /*0960*/  ISETP.NE.AND P0, PT, R2, 0x3, PT ;  /* 0x000000030200780c */ /* 0x004fda0003f05270 */
[----:B------:R-:W-:Y:S05]  /*0970*/  @P0 BRA `(.L_x_12) ;  /* 0x0000000000300947 */ /* 0x000fea0003800000 */
[----:B-1----:R-:W1:Y:S01]  /*0980*/  S2UR UR4, SR_CgaCtaId ;  /* 0x00000000000479c3 */ /* 0x002e620000008800 */
[----:B------:R-:W-:Y:S01]  /*0990*/  UMOV UR6, 0x400 ;  /* 0x0000040000067882 */ /* 0x000fe20000000000 */
[----:B------:R-:W-:Y:S01]  /*09a0*/  UMOV UR5, 0x20 ;  /* 0x0000002000057882 */ /* 0x000fe20000000000 */
[----:B------:R-:W-:Y:S01]  /*09b0*/  ELECT P0, URZ, PT ;  /* 0x0000000000ff782f */ /* 0x000fe20003800000 */
[----:B-1----:R-:W-:Y:S02]  /*09c0*/  ULEA UR6, UR4, UR6, 0x18 ;  /* 0x0000000604067291 */ /* 0x002fe4000f8ec0ff */
[----:B------:R-:W-:-:S04]  /*09d0*/  UIADD3 UR4, UPT, UPT, -UR5, 0x100000, URZ ;  /* 0x0010000005047890 */ /* 0x000fc8000fffe1ff */
[----:B------:R-:W-:Y:S02]  /*09e0*/  USHF.L.U32 UR5, UR4, 0xb, URZ ;  /* 0x0000000b04057899 */ /* 0x000fe400080006ff */
[----:B------:R-:W-:Y:S01]  /*09f0*/  USHF.L.U32 UR4, UR4, 0x1, URZ ;  /* 0x0000000104047899 */ /* 0x000fe200080006ff */
[----:B------:R-:W1:Y:S11]  /*0a00*/  FENCE.VIEW.ASYNC.S ;  /* 0x00000000000073c6 */ /* 0x000e760000000000 */
[----:B-1----:R2:W1:Y:S01]  /*0a10*/  SYNCS.EXCH.64 URZ, [UR6+0xf0], UR4 ;  /* 0x0000f00406ff75b2 */ /* 0x0024620008000100 */
[----:B------:R2:W1:Y:S02]  /*0a20*/  SYNCS.EXCH.64 URZ, [UR6+0xf8], UR4 ;  /* 0x0000f80406ff75b2 */ /* 0x0004640008000100 */
[----:B--2---:R-:W-:Y:S01]  /*0a30*/  NOP ;  /* 0x0000000000007918 */ /* 0x004fe20000000000 */
.L_x_12:
[----:B------:R-:W2:Y:S01]  /*0a40*/  SHFL.IDX PT, R2, R64, RZ, 0x1f ;  /* 0x00001fff40027589 */ /* 0x000ea200000e0000 */
[----:B------:R-:W-:Y:S01]  /*0a50*/  NOP ;  /* 0x0000000000007918 */ /* 0x000fe20000000000 */
[----:B--2---:R-:W-:-:S13]  /*0a60*/  ISETP.NE.AND P0, PT, R2, 0x4, PT ;  /* 0x000000040200780c */ /* 0x004fda0003f05270 */
[----:B------:R-:W-:Y:S05]  /*0a70*/  @P0 BRA `(.L_x_13) ;  /* 0x0000000000440947 */ /* 0x000fea0003800000 */
[----:B-1----:R-:W1:Y:S01]  /*0a80*/  S2UR UR6, SR_CgaCtaId ;  /* 0x00000000000679c3 */ /* 0x002e620000008800 */
[----:B------:R-:W-:Y:S01]  /*0a90*/  UMOV UR4, 0x100 ;  /* 0x0000010000047882 */ /* 0x000fe20000000000 */
[----:B------:R-:W-:Y:S01]  /*0aa0*/  UMOV UR5, 0x400 ;  /* 0x0000040000057882 */ /* 0x000fe20000000000 */
[----:B------:R-:W-:Y:S01]  /*0ab0*/  USEL UR4, UR4, 0xe0, UP2 ;  /* 0x000000e004047887 */ /* 0x000fe20009000000 */
[----:B------:R-:W-:Y:S01]  /*0ac0*/  UMOV UR8, 0x1 ;  /* 0x0000000100087882 */ /* 0x000fe20000000000 */
[----:B------:R-:W-:Y:S01]  /*0ad0*/  ELECT P0, URZ, PT ;  /* 0x0000000000ff782f */ /* 0x000fe20003800000 */
[----:B------:R-:W-:-:S04]  /*0ae0*/  UIADD3 UR8, UPT, UPT, -UR8, 0x100000, URZ ;  /* 0x0010000008087890 */ /* 0x000fc8000fffe1ff */
[----:B------:R-:W-:Y:S02]  /*0af0*/  USHF.L.U32 UR9, UR8, 0xb, URZ ;  /* 0x0000000b08097899 */ /* 0x000fe400080006ff */
[----:B------:R-:W-:Y:S02]  /*0b00*/  USHF.L.U32 UR8, UR8, 0x1, URZ ;  /* 0x0000000108087899 */ /* 0x000fe400080006ff */
[----:B-1----:R-:W-:Y:S02]  /*0b10*/  ULEA UR6, UR6, UR5, 0x18 ;  /* 0x0000000506067291 */ /* 0x002fe4000f8ec0ff */
[----:B------:R-:W-:-:S04]  /*0b20*/  UIADD3 UR4, UPT, UPT, -UR4, 0x100000, URZ ;  /* 0x0010000004047890 */ /* 0x000fc8000fffe1ff */
[----:B------:R-:W-:Y:S02]  /*0b30*/  USHF.L.U32 UR5, UR4, 0xb, URZ ;  /* 0x0000000b04057899 */ /* 0x000fe400080006ff */
[----:B------:R-:W-:Y:S01]  /*0b40*/  USHF.L.U32 UR4, UR4, 0x1, URZ ;  /* 0x0000000104047899 */ /* 0x000fe200080006ff */
[----:B------:R-:W1:Y:S03]  /*0b50*/  FENCE.VIEW.ASYNC.S ;  /* 0x00000000000073c6 */ /* 0x000e660000000000 */
[----:B-1----:R2:W1:Y:S08]  /*0b60*/  SYNCS.EXCH.64 URZ, [UR6+0x100], UR8 ;  /* 0x0001000806ff75b2 */ /* 0x0024700008000100 */
[----:B------:R2:W1:Y:S02]  /*0b70*/  SYNCS.EXCH.64 URZ, [UR6+0x108], UR4 ;  /* 0x0001080406ff75b2 */ /* 0x0004640008000100 */
[----:B--2---:R-:W-:Y:S01]  /*0b80*/  NOP ;  /* 0x0000000000007918 */ /* 0x004fe20000000000 */
.L_x_13:
[----:B------:R-:W2:Y:S01]  /*0b90*/  SHFL.IDX PT, R2, R64, RZ, 0x1f ;  /* 0x00001fff40027589 */ /* 0x000ea200000e0000 */
[----:B------:R-:W1:Y:S01]  /*0ba0*/  S2UR UR51, SR_CTAID.X ;  /* 0x00000000003379c3 */ /* 0x000e620000002500 */
[----:B------:R-:W-:-:S07]  /*0bb0*/  NOP ;  /* 0x0000000000007918 */ /* 0x000fce0000000000 */
[----:B------:R-:W1:Y:S01]  /*0bc0*/  S2UR UR22, SR_CTAID.Y ;  /* 0x00000000001679c3 */ /* 0x000e620000002600 */
[----:B--2---:R-:W-:-:S13]  /*0bd0*/  ISETP.NE.AND P0, PT, R2, 0x5, PT ;  /* 0x000000050200780c */ /* 0x004fda0003f05270 */
[----:B-1----:R-:W-:Y:S05]  /*0be0*/  @P0 BRA `(.L_x_14) ;  /* 0x0000000000480947 */ /* 0x002fea0003800000 */
        /* <DEDUP_REMOVED lines=13> */
[----:B-1----:R1:W2:Y:S01]  /*0cc0*/  SYNCS.EXCH.64 URZ, [UR4+0x110], UR8 ;  /* 0x0001100804ff75b2 */ /* 0x0022a20008000100 */
[----:B------:R1:W1:Y:S01]  /*0cd0*/  SYNCS.EXCH.64 URZ, [UR4+0x120], UR6 ;  /* 0x0001200604ff75b2 */ /* 0x0002620008000100 */
[----:B------:R1:W1:Y:S01]  /*0ce0*/  SYNCS.EXCH.64 URZ, [UR4+0x118], UR8 ;  /* 0x0001180804ff75b2 */ /* 0x0002620008000100 */
[----:B------:R1:W1:Y:S01]  /*0cf0*/  SYNCS.EXCH.64 URZ, [UR4+0x128], UR6 ;  /* 0x0001280604ff75b2 */ /* 0x0002620008000100 */
[----:B------:R-:W-:Y:S01]  /*0d00*/  NOP ;  /* 0x0000000000007918 */ /* 0x000fe20000000000 */
.L_x_14:
[----:B------:R-:W-:-:S05]  /*0d10*/  CS2R.32 R57, SR_CgaSize ;  /* 0x0000000000397805 */ /* 0x000fca0000008a00 */
[----:B------:R-:W-:-:S05]  /*0d20*/  IMAD R57, R57, -0xa0, RZ ;  /* 0xffffff6039397824 */ /* 0x000fca00078e02ff */
[----:B------:R-:W-:-:S14]  /*0d30*/  R2UR UR5, R57 ;  /* 0x00000000390572ca */ /* 0x000fdc00000e0000 */
[----:B------:R-:W3:Y:S01]  /*0d40*/  LDCU UR5, c[0x0][UR5+0x2b0] ;  /* 0x00005600050577ac */ /* 0x000ee20008000800 */
[----:B------:R-:W-:Y:S02]  /*0d50*/  I2FP.F32.U32 R5, UR51 ;  /* 0x0000003300057c45 */ /* 0x000fe40008201000 */
[----:B------:R-:W-:-:S05]  /*0d60*/  CS2R.32 R2, SR_CgaSize ;  /* 0x0000000000027805 */ /* 0x000fca0000008a00 */
[----:B------:R-:W-:-:S06]  /*0d70*/  IMAD R2, R2, -0xa0, RZ ;  /* 0xffffff6002027824 */ /* 0x000fcc00078e02ff */
[----:B------:R-:W4:Y:S01]  /*0d80*/  LDC R2, c[0x0][R2+0x2a0] ;  /* 0x0000a80002027b82 */ /* 0x000f220000000800 */
[----:B------:R-:W-:Y:S02]  /*0d90*/  I2FP.F32.U32 R4, UR22 ;  /* 0x0000001600047c45 */ /* 0x000fe40008201000 */
[----:B------:R-:W-:-:S05]  /*0da0*/  CS2R.32 R57, SR_CgaSize ;  /* 0x0000000000397805 */ /* 0x000fca0000008a00 */
[----:B------:R-:W-:-:S05]  /*0db0*/  IMAD R57, R57, -0xa0, RZ ;  /* 0xffffff6039397824 */ /* 0x000fca00078e02ff */
[----:B-1----:R-:W-:-:S14]  /*0dc0*/  R2UR UR4, R57 ;  /* 0x00000000390472ca */ /* 0x002fdc00000e0000 */
[----:B------:R-:W1:Y:S01]  /*0dd0*/  LDCU UR4, c[0x0][UR4+0x2b4] ;  /* 0x00005680040477ac */ /* 0x000e620008000800 */
[----:B------:R-:W-:Y:S01]  /*0de0*/  NOP ;  /* 0x0000000000007918 */ /* 0x000fe20000000000 */
[----:B------:R-:W2:Y:S01]  /*0df0*/  S2R R17, SR_CTAID.Z ;  /* 0x0000000000117919 */ /* 0x000ea20000002700 */
[----:B------:R-:W4:Y:S01]  /*0e00*/  LDCU UR18, c[0x0][0xc24] ;  /* 0x00018480ff1277ac */ /* 0x000f220008000800 */
[----:B------:R-:W-:-:S05]  /*0e10*/  CS2R.32 R3, SR_CgaSize ;  /* 0x0000000000037805 */ /* 0x000fca0000008a00 */
[----:B------:R-:W-:-:S06]  /*0e20*/  IMAD R3, R3, -0xa0, RZ ;  /* 0xffffff6003037824 */ /* 0x000fcc00078e02ff */
[----:B------:R-:W2:Y:S01]  /*0e30*/  LDC R3, c[0x0][R3+0x2a4] ;  /* 0x0000a90003037b82 */ /* 0x000ea20000000800 */
[----:B---3--:R-:W-:Y:S01]  /*0e40*/  FMUL R5, R5, UR5 ;  /* 0x0000000505057c20 */ /* 0x008fe20008400000 */
[----:B-1----:R-:W-:-:S03]  /*0e50*/  FMUL R4, R4, UR4 ;  /* 0x0000000404047c20 */ /* 0x002fc60008400000 */
[----:B------:R-:W1:Y:S01]  /*0e60*/  F2I.U32.TRUNC.NTZ R57, R5 ;  /* 0x0000000500397305 */ /* 0x000e62000020f000 */
[----:B----4-:R-:W-:-:S07]  /*0e70*/  UISETP.GE.AND UP0, UPT, UR18, 0x1, UPT ;  /* 0x000000011200788c */ /* 0x010fce000bf06270 */
[----:B------:R-:W3:Y:S01]  /*0e80*/  F2I.U32.TRUNC.NTZ R56, R4 ;  /* 0x0000000400387305 */ /* 0x000ee2000020f000 */
[----:B-1----:R-:W-:-:S05]  /*0e90*/  IADD3 R57, PT, PT, -R57, RZ, RZ ;  /* 0x000000ff39397210 */ /* 0x002fca0007ffe1ff */
[----:B------:R-:W-:Y:S01]  /*0ea0*/  IMAD R57, R2, R57, UR51 ;  /* 0x0000003302397e24 */ /* 0x000fe2000f8e0239 */
[----:B---3--:R-:W-:-:S05]  /*0eb0*/  IADD3 R56, PT, PT, -R56, RZ, RZ ;  /* 0x000000ff38387210 */ /* 0x008fca0007ffe1ff */
[----:B--2---:R-:W-:Y:S01]  /*0ec0*/  IMAD R56, R3, R56, UR22 ;  /* 0x0000001603387e24 */ /* 0x004fe2000f8e0238 */
[----:B------:R-:W-:Y:S06]  /*0ed0*/  BAR.SYNC.DEFER_BLOCKING 0x0 ;  /* 0x0000000000007b1d */ /* 0x000fec0000010000 */
[----:B------:R-:W-:Y:S05]  /*0ee0*/  BRA.U !UP0, `(.L_x_15) ;  /* 0x0000000108d47547 */ /* 0x000fea000b800000 */
[----:B------:R-:W1:Y:S01]  /*0ef0*/  LDCU.128 UR24, c[0x0][0xc10] ;  /* 0x00018200ff1877ac */ /* 0x000e620008000c00 */
[----:B------:R-:W2:Y:S01]  /*0f00*/  LDCU UR14, c[0x0][0x370] ;  /* 0x00006e00ff0e77ac */ /* 0x000ea20008000800 */
[----:B------:R-:W3:Y:S01]  /*0f10*/  LDCU UR6, c[0x0][0x374] ;  /* 0x00006e80ff0677ac */ /* 0x000ee20008000800 */
[----:B------:R-:W4:Y:S01]  /*0f20*/  LDCU UR19, c[0x0][0xc0c] ;  /* 0x00018180ff1377ac */ /* 0x000f220008000800 */
[----:B------:R-:W4:Y:S01]  /*0f30*/  LDCU UR20, c[0x0][0xc20] ;  /* 0x00018400ff1477ac */ /* 0x000f220008000800 */
[----:B------:R-:W4:Y:S01]  /*0f40*/  LDCU.64 UR16, c[0x0][0xc28] ;  /* 0x00018500ff1077ac */ /* 0x000f220008000a00 */
[----:B-1----:R-:W-:Y:S02]  /*0f50*/  UISETP.NE.AND UP0, UPT, UR26, 0x1, UPT ;  /* 0x000000011a00788c */ /* 0x002fe4000bf05270 */
[----:B---3--:R-:W-:Y:S02]  /*0f60*/  UIMAD.WIDE.U32 UR4, UR6, UR27, URZ ;  /* 0x0000001b060472a5 */ /* 0x008fe4000f8e00ff */
[----:B--2---:R-:W-:-:S02]  /*0f70*/  UIMAD.WIDE.U32 UR8, UR14, UR24, URZ ;  /* 0x000000180e0872a5 */ /* 0x004fc4000f8e00ff */
[----:B----4-:R-:W-:Y:S02]  /*0f80*/  UISETP.NE.AND UP1, UPT, UR19, 0x1, UPT ;  /* 0x000000011300788c */ /* 0x010fe4000bf25270 */
[----:B------:R-:W-:Y:S01]  /*0f90*/  UISETP.NE.AND UP4, UPT, UR18, 0x1, UPT ;  /* 0x000000011200788c */ /* 0x000fe2000bf85270 */
[----:B------:R-:W-:Y:S01]  /*0fa0*/  UMOV UR4, UR5 ;  /* 0x0000000500047c82 */ /* 0x000fe20008000000 */
[----:B------:R-:W-:Y:S02]  /*0fb0*/  UIMAD.WIDE.U32 UR10, UR22, UR27, URZ ;  /* 0x0000001b160a72a5 */ /* 0x000fe4000f8e00ff */
[----:B------:R-:W-:Y:S02]  /*0fc0*/  @UP0 USHF.R.U32.HI UR6, URZ, UR20, UR4 ;  /* 0x00000014ff060299 */ /* 0x000fe40008011604 */
[----:B------:R-:W-:Y:S01]  /*0fd0*/  UIMAD.WIDE.U32 UR12, UR51, UR24, URZ ;  /* 0x00000018330c72a5 */ /* 0x000fe2000f8e00ff */
[----:B------:R-:W-:Y:S02]  /*0fe0*/  UMOV UR4, UR9 ;  /* 0x0000000900047c82 */ /* 0x000fe40008000000 */
[----:B------:R-:W-:Y:S01]  /*0ff0*/  UMOV UR7, UR11 ;  /* 0x0000000b00077c82 */ /* 0x000fe20008000000 */
[----:B------:R-:W-:-:S02]  /*1000*/  @UP1 USHF.R.U32.HI UR14, URZ, UR25, UR4 ;  /* 0x00000019ff0e1299 */ /* 0x000fc40008011604 */
[----:B------:R-:W-:Y:S02]  /*1010*/  UIMAD.WIDE.U32 UR4, UR6, UR16, URZ ;  /* 0x00000010060472a5 */ /* 0x000fe4000f8e00ff */
[----:B------:R-:W-:Y:S02]  /*1020*/  UIMAD.WIDE.U32 UR8, UR14, UR16, URZ ;  /* 0x000000100e0872a5 */ /* 0x000fe4000f8e00ff */
[----:B------:R-:W-:-:S03]  /*1030*/  USHF.R.U32.HI UR10, URZ, UR20, UR7 ;  /* 0x00000014ff0a7299 */ /* 0x000fc60008011607 */
[----:B------:R-:W-:Y:S01]  /*1040*/  UMOV UR4, UR5 ;  /* 0x0000000500047c82 */ /* 0x000fe20008000000 */
[----:B------:R-:W-:Y:S01]  /*1050*/  UMOV UR7, UR13 ;  /* 0x0000000d00077c82 */ /* 0x000fe20008000000 */
[----:B------:R-:W-:Y:S01]  /*1060*/  @UP4 USHF.R.U32.HI UR6, URZ, UR17, UR4 ;  /* 0x00000011ff064299 */ /* 0x000fe20008011604 */
[----:B------:R-:W-:Y:S01]  /*1070*/  UMOV UR5, UR9 ;  /* 0x0000000900057c82 */ /* 0x000fe20008000000 */
[----:B------:R-:W-:Y:S02]  /*1080*/  USHF.R.U32.HI UR7, URZ, UR25, UR7 ;  /* 0x00000019ff077299 */ /* 0x000fe40008011607 */
[----:B------:R-:W-:Y:S02]  /*1090*/  USEL UR4, UR22, UR10, !UP0 ;  /* 0x0000000a16047287 */ /* 0x000fe4000c000000 */
[----:B------:R-:W-:Y:S02]  /*10a0*/  UIMAD UR6, UR6, UR18, URZ ;  /* 0x00000012060672a4 */ /* 0x000fe4000f8e02ff */
[----:B------:R-:W-:-:S02]  /*10b0*/  @UP4 USHF.R.U32.HI UR14, URZ, UR17, UR5 ;  /* 0x00000011ff0e4299 */ /* 0x000fc40008011605 */
[----:B------:R-:W-:Y:S02]  /*10c0*/  USEL UR5, UR51, UR7, !UP1 ;  /* 0x0000000733057287 */ /* 0x000fe4000c800000 */
[----:B------:R-:W-:Y:S02]  /*10d0*/  UISETP.GE.AND UP0, UPT, UR4, UR6, UPT ;  /* 0x000000060400728c */ /* 0x000fe4000bf06270 */
[----:B------:R-:W-:Y:S02]  /*10e0*/  UIMAD UR8, UR14, UR18, URZ ;  /* 0x000000120e0872a4 */ /* 0x000fe4000f8e02ff */
[----:B------:R-:W-:Y:S02]  /*10f0*/  UIMAD.WIDE.U32 UR6, UR4, UR16, URZ ;  /* 0x00000010040672a5 */ /* 0x000fe4000f8e00ff */
[----:B------:R-:W-:Y:S02]  /*1100*/  UISETP.GE.OR UP0, UPT, UR5, UR8, UP0 ;  /* 0x000000080500728c */ /* 0x000fe40008706670 */
[----:B------:R-:W-:-:S02]  /*1110*/  UIMAD.WIDE.U32 UR8, UR5, UR16, URZ ;  /* 0x00000010050872a5 */ /* 0x000fc4000f8e00ff */
[----:B------:R-:W-:Y:S01]  /*1120*/  UIADD3 UR10, UPT, UPT, -UR4, URZ, URZ ;  /* 0x000000ff040a7290 */ /* 0x000fe2000fffe1ff */
[----:B------:R-:W-:Y:S02]  /*1130*/  UMOV UR6, UR7 ;  /* 0x0000000700067c82 */ /* 0x000fe40008000000 */
[----:B------:R-:W-:Y:S02]  /*1140*/  USHF.R.U32.HI UR6, URZ, UR17, UR6 ;  /* 0x00000011ff067299 */ /* 0x000fe40008011606 */
[----:B------:R-:W-:Y:S02]  /*1150*/  UIMAD UR10, UR26, UR10, UR22 ;  /* 0x0000000a1a0a72a4 */ /* 0x000fe4000f8e0216 */
[----:B------:R-:W-:Y:S01]  /*1160*/  USEL UR6, UR4, UR6, !UP4 ;  /* 0x0000000604067287 */ /* 0x000fe2000e000000 */
[----:B------:R-:W-:Y:S01]  /*1170*/  @!UP0 UMOV UR7, UR9 ;  /* 0x0000000900078c82 */ /* 0x000fe20008000000 */
[----:B------:R-:W-:Y:S02]  /*1180*/  UIADD3 UR9, UPT, UPT, -UR5, URZ, URZ ;  /* 0x000000ff05097290 */ /* 0x000fe4000fffe1ff */
[----:B------:R-:W-:-:S02]  /*1190*/  @!UP0 USHF.R.U32.HI UR7, URZ, UR17, UR7 ;  /* 0x00000011ff078299 */ /* 0x000fc40008011607 */
[----:B------:R-:W-:Y:S02]  /*11a0*/  UIADD3 UR8, UPT, UPT, -UR6, URZ, URZ ;  /* 0x000000ff06087290 */ /* 0x000fe4000fffe1ff */
[----:B------:R-:W-:Y:S02]  /*11b0*/  @!UP0 USEL UR7, UR5, UR7, !UP4 ;  /* 0x0000000705078287 */ /* 0x000fe4000e000000 */
[----:B------:R-:W-:Y:S02]  /*11c0*/  UIMAD UR8, UR18, UR8, UR4 ;  /* 0x00000008120872a4 */ /* 0x000fe4000f8e0204 */
[----:B------:R-:W-:Y:S02]  /*11d0*/  @!UP0 UIADD3 UR6, UPT, UPT, UR6, -UR7, URZ ;  /* 0x8000000706068290 */ /* 0x000fe4000fffe0ff */
[----:B------:R-:W-:Y:S02]  /*11e0*/  @!UP0 UIMAD UR8, UR8, UR14, UR7 ;  /* 0x0000000e080882a4 */ /* 0x000fe4000f8e0207 */
[----:B------:R-:W-:-:S02]  /*11f0*/  @!UP0 UIMAD UR4, UR6, UR18, UR5 ;  /* 0x00000012060482a4 */ /* 0x000fc4000f8e0205 */
[----:B------:R-:W-:Y:S02]  /*1200*/  UIMAD UR6, UR19, UR9, UR51 ;  /* 0x00000009130672a4 */ /* 0x000fe4000f8e0233 */
[----:B------:R-:W-:Y:S01]  /*1210*/  UIMAD UR22, UR4, UR26, UR10 ;  /* 0x0000001a041672a4 */ /* 0x000fe2000f8e020a */
[----:B------:R-:W-:Y:S02]  /*1220*/  @!UP0 UMOV UR5, UR8 ;  /* 0x0000000800058c82 */ /* 0x000fe40008000000 */
[----:B------:R-:W-:-:S12]  /*1230*/  UIMAD UR51, UR5, UR19, UR6 ;  /* 0x00000013053372a4 */ /* 0x000fd8000f8e0206 */
.L_x_15:
[----:B------:R-:W1:Y:S02]  /*1240*/  LDCU UR4, c[0x0][0xc30] ;  /* 0x00018600ff0477ac */ /* 0x000e640008000800 */
[----:B-1----:R-:W-:-:S09]  /*1250*/  UISETP.NE.AND UP0, UPT, UR4, 0x1, UPT ;  /* 0x000000010400788c */ /* 0x002fd2000bf05270 */
[----:B------:R-:W-:Y:S05]  /*1260*/  BRA.U UP0, `(.L_x_16) ;  /* 0x0000000100447547 */ /* 0x000fea000b800000 */
[----:B------:R-:W1:Y:S01]  /*1270*/  LDCU.128 UR8, c[0x0][0xc10] ;  /* 0x00018200ff0877ac */ /* 0x000e620008000c00 */
[----:B------:R-:W2:Y:S01]  /*1280*/  LDCU UR12, c[0x0][0xc0c] ;  /* 0x00018180ff0c77ac */ /* 0x000ea20008000800 */
[----:B------:R-:W3:Y:S01]  /*1290*/  LDCU UR13, c[0x0][0xc20] ;  /* 0x00018400ff0d77ac */ /* 0x000ee20008000800 */
[----:B-1----:R-:W-:Y:S02]  /*12a0*/  UIMAD.WIDE.U32 UR6, UR51, UR8, URZ ;  /* 0x00000008330672a5 */ /* 0x002fe4000f8e00ff */
[----:B------:R-:W-:Y:S02]  /*12b0*/  UIMAD.WIDE.U32 UR4, UR22, UR11, URZ ;  /* 0x0000000b160472a5 */ /* 0x000fe4000f8e00ff */
[----:B--2---:R-:W-:Y:S02]  /*12c0*/  UISETP.NE.AND UP1, UPT, UR12, 0x1, UPT ;  /* 0x000000010c00788c */ /* 0x004fe4000bf25270 */
[----:B------:R-:W-:Y:S01]  /*12d0*/  UISETP.NE.AND UP0, UPT, UR10, 0x1, UPT ;  /* 0x000000010a00788c */ /* 0x000fe2000bf05270 */
[----:B------:R-:W-:-:S02]  /*12e0*/  UMOV UR6, UR7 ;  /* 0x0000000700067c82 */ /* 0x000fc40008000000 */
[----:B------:R-:W-:Y:S01]  /*12f0*/  UMOV UR4, UR5 ;  /* 0x0000000500047c82 */ /* 0x000fe20008000000 */
[----:B------:R-:W-:Y:S02]  /*1300*/  USHF.R.U32.HI UR6, URZ, UR9, UR6 ;  /* 0x00000009ff067299 */ /* 0x000fe40008011606 */
[----:B---3--:R-:W-:Y:S02]  /*1310*/  USHF.R.U32.HI UR4, URZ, UR13, UR4 ;  /* 0x0000000dff047299 */ /* 0x008fe40008011604 */
[----:B------:R-:W-:Y:S02]  /*1320*/  USEL UR5, UR51, UR6, !UP1 ;  /* 0x0000000633057287 */ /* 0x000fe4000c800000 */
[----:B------:R-:W-:-:S04]  /*1330*/  USEL UR4, UR22, UR4, !UP0 ;  /* 0x0000000416047287 */ /* 0x000fc8000c000000 */
[----:B------:R-:W-:Y:S02]  /*1340*/  UIADD3 UR6, UPT, UPT, UR5, -UR4, URZ ;  /* 0x8000000405067290 */ /* 0x000fe4000fffe0ff */
[----:B------:R-:W-:Y:S02]  /*1350*/  UIADD3 UR4, UPT, UPT, -UR5, UR4, URZ ;  /* 0x0000000405047290 */ /* 0x000fe4000fffe1ff */
[----:B------:R-:W-:Y:S02]  /*1360*/  UIMAD UR22, UR6, UR10, UR22 ;  /* 0x0000000a061672a4 */ /* 0x000fe4000f8e0216 */
[----:B------:R-:W-:-:S12]  /*1370*/  UIMAD UR51, UR4, UR12, UR51 ;  /* 0x0000000c043372a4 */ /* 0x000fd8000f8e0233 */
.L_x_16:
[----:B------:R-:W-:Y:S01]  /*1380*/  BAR.SYNC.DEFER_BLOCKING 0x0 ;  /* 0x0000000000007b1d */ /* 0x000fe20000010000 */
[----:B------:R-:W-:Y:S01]  /*1390*/  UISETP.NE.AND UP0, UPT, UR15, 0x2, UPT ;  /* 0x000000020f00788c */ /* 0x000fe2000bf05270 */
[----:B------:R-:W-:Y:S02]  /*13a0*/  ISETP.NE.OR P2, PT, R0, 0x2, !P2 ;  /* 0x000000020000780c */ /* 0x000fe40005745670 */
[----:B------:R-:W-:Y:S02]  /*13b0*/  LOP3.LUT R0, R62, 0x1f, RZ, 0xc0, !PT ;  /* 0x0000001f3e007812 */ /* 0x000fe400078ec0ff */
[----:B------:R-:W1:Y:S04]  /*13c0*/  LDCU UR39, c[0x0][0xc24] ;  /* 0x00018480ff2777ac */ /* 0x000e680008000800 */
[----:B------:R-:W-:Y:S05]  /*13d0*/  BRA.U UP0, `(.L_x_17) ;  /* 0x0000001d00707547 */ /* 0x000fea000b800000 */
[----:B------:R-:W2:Y:S01]  /*13e0*/  LDCU UR5, c[0x0][0x388] ;  /* 0x00007100ff0577ac */ /* 0x000ea20008000800 */
[----:B------:R-:W-:Y:S01]  /*13f0*/  PLOP3.LUT P1, PT, PT, PT, UP2, 0x80, 0x8 ;  /* 0x000000000008781c */ /* 0x000fe20003f2f028 */
[----:B------:R-:W-:Y:S01]  /*1400*/  IMAD.MOV.U32 R2, RZ, RZ, RZ ;  /* 0x000000ffff027224 */ /* 0x000fe200078e00ff */
[----:B------:R-:W-:Y:S01]  /*1410*/  ISETP.EQ.OR P3, PT, R0, RZ, P2 ;  /* 0x000000ff0000720c */ /* 0x000fe20001762670 */
[----:B------:R-:W3:Y:S01]  /*1420*/  LDCU UR8, c[0x0][0x38c] ;  /* 0x00007180ff0877ac */ /* 0x000ee20008000800 */
[----:B------:R-:W-:Y:S01]  /*1430*/  PLOP3.LUT P1, PT, P1, PT, PT, 0x8, 0x80 ;  /* 0x000000000080781c */ /* 0x000fe20000f2e170 */
[----:B------:R-:W4:Y:S01]  /*1440*/  LDCU.64 UR6, c[0x0][0x390] ;  /* 0x00007200ff0677ac */ /* 0x000f220008000a00 */
[----:B------:R-:W1:Y:S01]  /*1450*/  LDCU UR53, c[0x0][0x370] ;  /* 0x00006e00ff3577ac */ /* 0x000e620008000800 */
[----:B------:R-:W1:Y:S01]  /*1460*/  LDCU.64 UR42, c[0x0][0x348] ;  /* 0x00006900ff2a77ac */ /* 0x000e620008000a00 */
[----:B--2---:R-:W-:Y:S01]  /*1470*/  UIADD3 UR5, UPT, UPT, UR5, 0x1f, URZ ;  /* 0x0000001f05057890 */ /* 0x004fe2000fffe0ff */
[----:B------:R-:W2:Y:S03]  /*1480*/  LDCU UR52, c[0x0][0x374] ;  /* 0x00006e80ff3477ac */ /* 0x000ea60008000800 */
[----:B------:R-:W-:Y:S01]  /*1490*/  USHF.R.S32.HI UR4, URZ, 0x1f, UR5 ;  /* 0x0000001fff047899 */ /* 0x000fe20008011405 */
[----:B------:R-:W-:Y:S01]  /*14a0*/  UMOV UR26, 0x1 ;  /* 0x00000001001a7882 */ /* 0x000fe20000000000 */
[----:B------:R-:W-:-:S02]  /*14b0*/  UMOV UR30, URZ ;  /* 0x000000ff001e7c82 */ /* 0x000fc40008000000 */
[----:B------:R-:W-:Y:S01]  /*14c0*/  ULEA.HI UR4, UR4, UR5, URZ, 0x5 ;  /* 0x0000000504047291 */ /* 0x000fe2000f8f28ff */
[----:B------:R-:W-:Y:S01]  /*14d0*/  UMOV UR31, URZ ;  /* 0x000000ff001f7c82 */ /* 0x000fe20008000000 */
[----:B------:R-:W-:Y:S02]  /*14e0*/  UMOV UR38, URZ ;  /* 0x000000ff00267c82 */ /* 0x000fe40008000000 */
[----:B------:R-:W-:-:S04]  /*14f0*/  USHF.R.S32.HI UR4, URZ, 0x5, UR4 ;  /* 0x00000005ff047899 */ /* 0x000fc80008011404 */
[----:B---3--:R-:W-:-:S04]  /*1500*/  UIMAD UR4, UR4, UR8, URZ ;  /* 0x00000008040472a4 */ /* 0x008fc8000f8e02ff */
[----:B----4-:R-:W-:-:S04]  /*1510*/  UIMAD UR4, UR4, UR6, URZ ;  /* 0x00000006040472a4 */ /* 0x010fc8000f8e02ff */
[----:B------:R-:W-:-:S04]  /*1520*/  UIMAD UR54, UR4, UR7, URZ ;  /* 0x00000007043672a4 */ /* 0x000fc8000f8e02ff */
[----:B------:R-:W-:Y:S02]  /*1530*/  UISETP.NE.AND UP1, UPT, UR54, URZ, UPT ;  /* 0x000000ff3600728c */ /* 0x000fe4000bf25270 */
[----:B------:R-:W-:-:S04]  /*1540*/  UISETP.LT.U32.AND UP0, UPT, UR54, 0xc, UPT ;  /* 0x0000000c3600788c */ /* 0x000fc8000bf01070 */
[----:B------:R-:W-:-:S04]  /*1550*/  USEL UR4, UR54, 0xc, UP0 ;  /* 0x0000000c36047887 */ /* 0x000fc80008000000 */
[----:B------:R-:W-:Y:S02]  /*1560*/  UIADD3 UR5, UPT, UPT, UR4, -0x1, URZ ;  /* 0xffffffff04057890 */ /* 0x000fe4000fffe0ff */
[----:B------:R-:W-:Y:S02]  /*1570*/  @!UP1 UIADD3 UR5, UPT, UPT, UR4, URZ, URZ ;  /* 0x000000ff04059290 */ /* 0x000fe4000fffe0ff */
[----:B------:R-:W-:Y:S02]  /*1580*/  UIADD3 UR50, UPT, UPT, UR54, -UR4, URZ ;  /* 0x8000000436327290 */ /* 0x000fe4000fffe0ff */
[----:B-12---:R-:W-:-:S12]  /*1590*/  UIADD3 UR55, UPT, UPT, UR5, 0x1, URZ ;  /* 0x0000000105377890 */ /* 0x006fd8000fffe0ff */
.L_x_33:
[----:B------:R-:W1:Y:S01]  /*15a0*/  S2UR UR36, SR_CgaCtaId ;  /* 0x00000000002479c3 */ /* 0x000e620000008800 */
[----:B------:R-:W-:Y:S01]  /*15b0*/  UMOV UR4, 0x400 ;  /* 0x0000040000047882 */ /* 0x000fe20000000000 */
[----:B------:R-:W-:Y:S01]  /*15c0*/  MOV R0, UR26 ;  /* 0x0000001a00007c02 */ /* 0x000fe20008000f00 */
[----:B------:R-:W-:Y:S02]  /*15d0*/  UISETP.NE.AND UP0, UPT, UR54, URZ, UPT ;  /* 0x000000ff3600728c */ /* 0x000fe4000bf05270 */
[----:B------:R-:W-:Y:S01]  /*15e0*/  USHF.L.U32 UR19, UR22, 0x6, URZ ;  /* 0x0000000616137899 */ /* 0x000fe200080006ff */
[----:B------:R-:W-:Y:S01]  /*15f0*/  SHF.L.U32 R0, R0, 0x1f, RZ ;  /* 0x0000001f00007819 */ /* 0x000fe200000006ff */
[----:B------:R-:W-:Y:S01]  /*1600*/  USHF.L.U32 UR44, UR51, 0x6, URZ ;  /* 0x00000006332c7899 */ /* 0x000fe200080006ff */
[----:B------:R-:W-:Y:S01]  /*1610*/  UMOV UR27, URZ ;  /* 0x000000ff001b7c82 */ /* 0x000fe20008000000 */
[----:B------:R-:W-:Y:S01]  /*1620*/  UMOV UR22, URZ ;  /* 0x000000ff00167c82 */ /* 0x000fe20008000000 */
[----:B------:R-:W-:Y:S01]  /*1630*/  UMOV UR21, URZ ;  /* 0x000000ff00157c82 */ /* 0x000fe20008000000 */
[----:B------:R-:W-:Y:S01]  /*1640*/  UMOV UR20, URZ ;  /* 0x000000ff00147c82 */ /* 0x000fe20008000000 */
[----:B-1----:R-:W-:-:S04]  /*1650*/  ULEA UR36, UR36, UR4, 0x18 ;  /* 0x0000000424247291 */ /* 0x002fc8000f8ec0ff */
[----:B------:R-:W-:-:S09]  /*1660*/  ULEA UR4, UR30, UR36, 0x3 ;  /* 0x000000241e047291 */ /* 0x000fd2000f8e18ff */
[----:B------:R1:W2:Y:S01]  /*1670*/  SYNCS.PHASECHK.TRANS64.TRYWAIT P0, [UR4+0x60], R0 ;  /* 0x00006000ff0075a7 */ /* 0x0002a20008001104 */
[----:B------:R-:W-:Y:S05]  /*1680*/  BRA.U !UP0, `(.L_x_18) ;  /* 0x0000000508947547 */ /* 0x000fea000b800000 */
[----:B------:R-:W3:Y:S01]  /*1690*/  LDCU.128 UR12, c[0x0][0x480] ;  /* 0x00009000ff0c77ac */ /* 0x000ee20008000c00 */
[----:B------:R-:W4:Y:S01]  /*16a0*/  LDCU.128 UR8, c[0x0][0x490] ;  /* 0x00009200ff0877ac */ /* 0x000f220008000c00 */
[----:B------:R-:W1:Y:S01]  /*16b0*/  LDCU.64 UR20, c[0x0][0x4c0] ;  /* 0x00009800ff1477ac */ /* 0x000e620008000a00 */
[----:B------:R-:W1:Y:S01]  /*16c0*/  LDCU.64 UR16, c[0x0][0x4f0] ;  /* 0x00009e00ff1077ac */ /* 0x000e620008000a00 */
[----:B------:R-:W1:Y:S01]  /*16d0*/  LDCU UR18, c[0x0][0x4c8] ;  /* 0x00009900ff1277ac */ /* 0x000e620008000800 */
[----:B---3--:R-:W-:Y:S02]  /*16e0*/  UIMAD.WIDE.U32 UR4, UR44, UR13, URZ ;  /* 0x0000000d2c0472a5 */ /* 0x008fe4000f8e00ff */
[----:B------:R-:W-:Y:S02]  /*16f0*/  UISETP.NE.AND UP0, UPT, UR12, 0x1, UPT ;  /* 0x000000010c00788c */ /* 0x000fe4000bf05270 */
[----:B------:R-:W-:Y:S01]  /*1700*/  USHF.R.U32.HI UR5, URZ, UR14, UR5 ;  /* 0x0000000eff057299 */ /* 0x000fe20008011605 */
[----:B------:R-:W3:Y:S03]  /*1710*/  LDCU UR45, c[0x0][0x38c] ;  /* 0x00007180ff2d77ac */ /* 0x000ee60008000800 */
[----:B------:R-:W-:-:S02]  /*1720*/  USEL UR5, UR44, UR5, !UP0 ;  /* 0x000000052c057287 */ /* 0x000fc4000c000000 */
[----:B------:R-:W-:Y:S02]  /*1730*/  UISETP.NE.AND UP0, UPT, UR15, 0x1, UPT ;  /* 0x000000010f00788c */ /* 0x000fe4000bf05270 */
[----:B----4-:R-:W-:Y:S01]  /*1740*/  UIMAD.WIDE.U32 UR6, UR5, UR8, URZ ;  /* 0x00000008050672a5 */ /* 0x010fe2000f8e00ff */
[----:B------:R-:W4:Y:S01]  /*1750*/  LDCU UR8, c[0x0][0x4a0] ;  /* 0x00009400ff0877ac */ /* 0x000f220008000800 */
[----:B------:R-:W1:Y:S05]  /*1760*/  LDCU UR23, c[0x0][0x4cc] ;  /* 0x00009980ff1777ac */ /* 0x000e6a0008000800 */
[----:B------:R-:W-:Y:S01]  /*1770*/  UMOV UR4, UR7 ;  /* 0x0000000700047c82 */ /* 0x000fe20008000000 */
[----:B------:R-:W1:Y:S01]  /*1780*/  LDCU.64 UR40, c[0x0][0x390] ;  /* 0x00007200ff2877ac */ /* 0x000e620008000a00 */
[----:B------:R-:W-:Y:S01]  /*1790*/  USHF.R.U32.HI UR4, URZ, UR9, UR4 ;  /* 0x00000009ff047299 */ /* 0x000fe20008011604 */
[----:B------:R-:W1:Y:S03]  /*17a0*/  LDCU UR9, c[0x0][0x4ec] ;  /* 0x00009d80ff0977ac */ /* 0x000e660008000800 */
[----:B------:R-:W-:-:S02]  /*17b0*/  USEL UR4, UR5, UR4, !UP0 ;  /* 0x0000000405047287 */ /* 0x000fc4000c000000 */
[----:B------:R-:W-:Y:S02]  /*17c0*/  UISETP.NE.AND UP0, UPT, UR10, 0x1, UPT ;  /* 0x000000010a00788c */ /* 0x000fe4000bf05270 */
[----:B------:R-:W-:Y:S01]  /*17d0*/  UIMAD.WIDE.U32 UR6, UR4, UR11, URZ ;  /* 0x0000000b040672a5 */ /* 0x000fe2000f8e00ff */
[----:B------:R-:W1:Y:S01]  /*17e0*/  LDCU.64 UR24, c[0x0][0x4d0] ;  /* 0x00009a00ff1877ac */ /* 0x000e620008000a00 */
[----:B------:R-:W-:-:S05]  /*17f0*/  UIADD3 UR38, UPT, UPT, UR55, UR31, URZ ;  /* 0x0000001f37267290 */ /* 0x000fca000fffe0ff */
[----:B------:R-:W-:Y:S01]  /*1800*/  UMOV UR6, UR7 ;  /* 0x0000000700067c82 */ /* 0x000fe20008000000 */
[----:B------:R-:W-:Y:S02]  /*1810*/  UIADD3 UR7, UPT, UPT, -UR4, URZ, URZ ;  /* 0x000000ff04077290 */ /* 0x000fe4000fffe1ff */
[----:B----4-:R-:W-:Y:S02]  /*1820*/  USHF.R.U32.HI UR6, URZ, UR8, UR6 ;  /* 0x00000008ff067299 */ /* 0x010fe40008011606 */
[----:B------:R-:W-:Y:S02]  /*1830*/  UIADD3 UR8, UPT, UPT, -UR5, URZ, URZ ;  /* 0x000000ff05087290 */ /* 0x000fe4000fffe1ff */
[----:B------:R-:W-:Y:S02]  /*1840*/  USEL UR14, UR4, UR6, !UP0 ;  /* 0x00000006040e7287 */ /* 0x000fe4000c000000 */
[----:B------:R-:W-:Y:S02]  /*1850*/  UIMAD UR7, UR15, UR7, UR5 ;  /* 0x000000070f0772a4 */ /* 0x000fe4000f8e0205 */
[----:B------:R-:W-:-:S02]  /*1860*/  UIADD3 UR6, UPT, UPT, -UR14, URZ, URZ ;  /* 0x000000ff0e067290 */ /* 0x000fc4000fffe1ff */
[----:B------:R-:W-:Y:S02]  /*1870*/  UIMAD UR8, UR12, UR8, UR44 ;  /* 0x000000080c0872a4 */ /* 0x000fe4000f8e022c */
[----:B------:R-:W-:Y:S02]  /*1880*/  UIMAD UR13, UR10, UR6, UR4 ;  /* 0x000000060a0d72a4 */ /* 0x000fe4000f8e0204 */
[----:B-1----:R-:W-:Y:S02]  /*1890*/  UIMAD UR11, UR8, UR20, UR9 ;  /* 0x00000014080b72a4 */ /* 0x002fe4000f8e0209 */
[----:B------:R-:W-:Y:S01]  /*18a0*/  UIMAD UR12, UR7, UR21, UR16 ;  /* 0x00000015070c72a4 */ /* 0x000fe2000f8e0210 */
[----:B------:R-:W1:Y:S02]  /*18b0*/  LDCU.64 UR4, c[0x0][0x4f8] ;  /* 0x00009f00ff0477ac */ /* 0x000e640008000a00 */
[----:B------:R-:W4:Y:S01]  /*18c0*/  LDCU UR6, c[0x0][0x500] ;  /* 0x0000a000ff0677ac */ /* 0x000f220008000800 */
[----:B------:R-:W-:Y:S01]  /*18d0*/  UIMAD UR13, UR13, UR18, UR17 ;  /* 0x000000120d0d72a4 */ /* 0x000fe2000f8e0211 */
[----:B------:R-:W-:Y:S01]  /*18e0*/  UMOV UR27, URZ ;  /* 0x000000ff001b7c82 */ /* 0x000fe20008000000 */
[----:B------:R-:W-:Y:S01]  /*18f0*/  UMOV UR7, UR30 ;  /* 0x0000001e00077c82 */ /* 0x000fe20008000000 */
[----:B------:R-:W-:Y:S01]  /*1900*/  UMOV UR20, URZ ;  /* 0x000000ff00147c82 */ /* 0x000fe20008000000 */
[----:B------:R-:W-:Y:S01]  /*1910*/  UMOV UR21, URZ ;  /* 0x000000ff00157c82 */ /* 0x000fe20008000000 */
[----:B---3--:R-:W-:-:S07]  /*1920*/  UMOV UR22, URZ ;  /* 0x000000ff00167c82 */ /* 0x008fce0008000000 */
.L_x_23:
[----:B------:R-:W-:Y:S01]  /*1930*/  @!P2 MOV R3, 0x4000 ;  /* 0x000040000003a802 */ /* 0x000fe20000000f00 */
[----:B------:R-:W-:Y:S01]  /*1940*/  ULEA UR9, UR7, UR36, 0x3 ;  /* 0x0000002407097291 */ /* 0x000fe2000f8e18ff */
[----:B-12---:R-:W-:Y:S11]  /*1950*/  @P0 BRA `(.L_x_19) ;  /* 0x0000000000100947 */ /* 0x006ff60003800000 */
[----:B------:R-:W-:Y:S04]  /*1960*/  MOV R0, UR26 ;  /* 0x0000001a00007c02 */ /* 0x000fe80008000f00 */
[----:B------:R-:W-:Y:S04]  /*1970*/  SHF.L.U32 R5, R0, 0x1f, RZ ;  /* 0x0000001f00057819 */ /* 0x000fe800000006ff */
[----:B------:R-:W2:Y:S02]  /*1980*/  SYNCS.PHASECHK.TRANS64.TRYWAIT P0, [UR9+0x60], R5 ;  /* 0x00006005ff0075a7 */ /* 0x000ea40008001109 */
[----:B--2---:R-:W-:Y:S05]  /*1990*/  @!P0 BRA `(.L_x_20) ;  /* 0x0000006400bc8947 */ /* 0x004fea0003800000 */
.L_x_19:
[----:B------:R3:W-:Y:S01]  /*19a0*/  @!P2 SYNCS.ARRIVE.TRANS64 RZ, [UR9], R3 ;  /* 0x00000003ffffa9a7 */ /* 0x0007e20008000009 */
[----:B------:R-:W-:Y:S04]  /*19b0*/  BSSY.RECONVERGENT B0, `(.L_x_21) ;  /* 0x0000003000007945 */ /* 0x000fe80003800200 */
[----:B------:R-:W-:Y:S05]  /*19c0*/  @P3 BRA `(.L_x_22) ;  /* 0x0000000000043947 */ /* 0x000fea0003800000 */
[----:B-1--4-:R-:W-:Y:S05]  /*19d0*/  BPT.TRAP 0x1 ;  /* 0x000000040000795c */ /* 0x012fea0000300000 */
.L_x_22:
[----:B-1--4-:R-:W-:Y:S05]  /*19e0*/  BSYNC.RECONVERGENT B0 ;  /* 0x0000000000007941 */ /* 0x012fea0003800200 */
.L_x_21:
[----:B------:R-:W-:Y:S02]  /*19f0*/  UIADD3 UR8, UPT, UPT, UR7, 0x1, URZ ;  /* 0x0000000107087890 */ /* 0x000fe4000fffe0ff */
[----:B------:R-:W-:Y:S02]  /*1a00*/  UIMAD UR15, UR20, UR23, UR4 ;  /* 0x00000017140f72a4 */ /* 0x000fe4000f8e0204 */
[----:B------:R-:W-:Y:S02]  /*1a10*/  UISETP.NE.AND UP0, UPT, UR8, 0xc, UPT ;  /* 0x0000000c0800788c */ /* 0x000fe4000bf05270 */
[----:B------:R-:W-:Y:S02]  /*1a20*/  ULEA UR16, UR7, UR36, 0xd ;  /* 0x0000002407107291 */ /* 0x000fe4000f8e68ff */
[----:B------:R-:W-:Y:S02]  /*1a30*/  USEL UR10, URZ, 0x1, UP0 ;  /* 0x00000001ff0a7887 */ /* 0x000fe40008000000 */
[----:B------:R-:W-:Y:S02]  /*1a40*/  USEL UR30, UR8, URZ, UP0 ;  /* 0x000000ff081e7287 */ /* 0x000fe40008000000 */
[----:B------:R-:W-:Y:S02]  /*1a50*/  ULOP3.LUT UR26, UR26, UR10, URZ, 0x3c, !UPT ;  /* 0x0000000a1a1a7292 */ /* 0x000fe4000f8e3cff */
[----:B------:R-:W-:Y:S02]  /*1a60*/  ULEA UR8, UR30, UR36, 0x3 ;  /* 0x000000241e087291 */ /* 0x000fe4000f8e18ff */
[----:B------:R-:W-:Y:S02]  /*1a70*/  UIADD3 UR34, UP0, UPT, UR42, 0x80, URZ ;  /* 0x000000802a227890 */ /* 0x000fe4000ff1e0ff */
[----:B------:R-:W-:Y:S01]  /*1a80*/  USHF.L.U32 UR10, UR27, 0x5, URZ ;  /* 0x000000051b0a7899 */ /* 0x000fe200080006ff */
[----:B--2---:R-:W-:Y:S01]  /*1a90*/  MOV R0, UR26 ;  /* 0x0000001a00007c02 */ /* 0x004fe20008000f00 */
[----:B------:R-:W-:Y:S02]  /*1aa0*/  UIADD3.X UR35, UPT, UPT, URZ, UR43, URZ, UP0, !UPT ;  /* 0x0000002bff237290 */ /* 0x000fe400087fe4ff */
[----:B------:R-:W-:Y:S01]  /*1ab0*/  UIADD3 UR32, UP3, UPT, UR42, 0x200, URZ ;  /* 0x000002002a207890 */ /* 0x000fe2000ff7e0ff */
[----:B---3--:R-:W-:Y:S01]  /*1ac0*/  SHF.L.U32 R3, R0, 0x1f, RZ ;  /* 0x0000001f00037819 */ /* 0x008fe200000006ff */
[----:B------:R-:W-:Y:S02]  /*1ad0*/  UIADD3 UR37, UPT, UPT, UR20, 0x1, URZ ;  /* 0x0000000114257890 */ /* 0x000fe4000fffe0ff */
[----:B------:R-:W-:Y:S01]  /*1ae0*/  UIADD3.X UR33, UPT, UPT, URZ, UR43, URZ, UP3, !UPT ;  /* 0x0000002bff217290 */ /* 0x000fe20009ffe4ff */
[----:B------:R3:W1:Y:S01]  /*1af0*/  SYNCS.PHASECHK.TRANS64.TRYWAIT P0, [UR8+0x60], R3 ;  /* 0x00006003ff0075a7 */ /* 0x0006620008001108 */
[----:B------:R-:W-:Y:S02]  /*1b00*/  UIMAD UR8, UR21, UR24, UR5 ;  /* 0x00000018150872a4 */ /* 0x000fe4000f8e0205 */
[----:B------:R-:W-:Y:S02]  /*1b10*/  UIMAD UR7, UR22, UR25, UR6 ;  /* 0x00000019160772a4 */ /* 0x000fe4000f8e0206 */
[----:B------:R-:W-:Y:S02]  /*1b20*/  ULEA UR15, UR8, UR15, 0x5 ;  /* 0x0000000f080f7291 */ /* 0x000fe4000f8e28ff */
[----:B------:R-:W-:Y:S02]  /*1b30*/  UIADD3 UR8, UPT, UPT, UR16, 0x6800, URZ ;  /* 0x0000680010087890 */ /* 0x000fe4000fffe0ff */
[----:B------:R-:W-:Y:S02]  /*1b40*/  ULEA UR7, UR7, UR15, 0xa ;  /* 0x0000000f07077291 */ /* 0x000fe4000f8e50ff */
[----:B------:R-:W-:Y:S02]  /*1b50*/  UIADD3 UR16, UPT, UPT, UR16, 0x1e800, URZ ;  /* 0x0001e80010107890 */ /* 0x000fe4000fffe0ff */
[----:B------:R-:W-:Y:S02]  /*1b60*/  UPRMT UR7, UR7, 0x5410, URZ ;  /* 0x0000541007077896 */ /* 0x000fe400080000ff */
[----:B------:R-:W-:Y:S02]  /*1b70*/  UISETP.NE.AND UP2, UPT, UR37, UR45, UPT ;  /* 0x0000002d2500728c */ /* 0x000fe4000bf45270 */
[----:B------:R-:W-:Y:S02]  /*1b80*/  UIADD3 UR29, UPT, UPT, UR21, 0x1, URZ ;  /* 0x00000001151d7890 */ /* 0x000fe4000fffe0ff */
[----:B------:R-:W-:Y:S02]  /*1b90*/  UIADD3 UR28, UPT, UPT, UR22, 0x1, URZ ;  /* 0x00000001161c7890 */ /* 0x000fe4000fffe0ff */
[----:B------:R-:W-:Y:S01]  /*1ba0*/  UIADD3 UR31, UPT, UPT, UR31, 0x1, URZ ;  /* 0x000000011f1f7890 */ /* 0x000fe2000fffe0ff */
[----:B------:R2:W-:Y:S01]  /*1bb0*/  UTMALDG.5D.IM2COL [UR8], [UR34], UR7 ;  /* 0x00000008220073b4 */ /* 0x0005e20008060007 */
[----:B------:R-:W-:Y:S01]  /*1bc0*/  UMOV UR46, 0x0 ;  /* 0x00000000002e7882 */ /* 0x000fe20000000000 */
[----:B------:R-:W-:Y:S01]  /*1bd0*/  UMOV UR47, 0x10000000 ;  /* 0x10000000002f7882 */ /* 0x000fe20000000000 */
[----:B------:R-:W-:Y:S01]  /*1be0*/  UMOV UR17, UR9 ;  /* 0x0000000900117c82 */ /* 0x000fe20008000000 */
[----:B------:R-:W-:Y:S01]  /*1bf0*/  @UP2 UIADD3 UR29, UPT, UPT, UR21, URZ, URZ ;  /* 0x000000ff151d2290 */ /* 0x000fe2000fffe0ff */
[----:B------:R-:W-:Y:S03]  /*1c00*/  UMOV UR18, UR10 ;  /* 0x0000000a00127c82 */ /* 0x000fe60008000000 */
[----:B------:R-:W-:Y:S01]  /*1c10*/  UISETP.NE.AND UP1, UPT, UR29, UR40, UPT ;  /* 0x000000281d00728c */ /* 0x000fe2000bf25270 */
[----:B------:R4:W-:Y:S10]  /*1c20*/  UTMALDG.5D [UR16], [UR32], desc[UR46] ;  /* 0x00002e10200075b4 */ /* 0x0009f40008021000 */
[----:B------:R-:W-:Y:S04]  /*1c30*/  @UP1 UIADD3 UR28, UPT, UPT, UR22, URZ, URZ ;  /* 0x000000ff161c1290 */ /* 0x000fe8000fffe0ff */
[----:B------:R-:W-:Y:S02]  /*1c40*/  UISETP.NE.AND UP0, UPT, UR28, UR41, UPT ;  /* 0x000000291c00728c */ /* 0x000fe4000bf05270 */
[----:B--2---:R-:W-:Y:S09]  /*1c50*/  UIADD3 UR8, UPT, UPT, UR27, 0x1, URZ ;  /* 0x000000011b087890 */ /* 0x004ff2000fffe0ff */
[----:B------:R-:W-:Y:S01]  /*1c60*/  @UP0 UIADD3 UR8, UPT, UPT, UR27, URZ, URZ ;  /* 0x000000ff1b080290 */ /* 0x000fe2000fffe0ff */
[----:B------:R-:W-:Y:S06]  /*1c70*/  UMOV UR7, UR30 ;  /* 0x0000001e00077c82 */ /* 0x000fec0008000000 */
[----:B------:R-:W-:Y:S01]  /*1c80*/  UMOV UR27, UR8 ;  /* 0x00000008001b7c82 */ /* 0x000fe20008000000 */
[----:B----4-:R-:W-:Y:S02]  /*1c90*/  USEL UR22, UR28, URZ, UP0 ;  /* 0x000000ff1c167287 */ /* 0x010fe40008000000 */
[----:B------:R-:W-:Y:S02]  /*1ca0*/  UISETP.NE.AND UP0, UPT, UR31, UR38, UPT ;  /* 0x000000261f00728c */ /* 0x000fe4000bf05270 */
[----:B------:R-:W-:Y:S02]  /*1cb0*/  USEL UR20, UR37, URZ, UP2 ;  /* 0x000000ff25147287 */ /* 0x000fe40009000000 */
[----:B------:R-:W-:Y:S05]  /*1cc0*/  USEL UR21, UR29, URZ, UP1 ;  /* 0x000000ff1d157287 */ /* 0x000fea0008800000 */
[----:B---3--:R-:W-:Y:S07]  /*1cd0*/  BRA.U UP0, `(.L_x_23) ;  /* 0xfffffffd00147547 */ /* 0x008fee000b83ffff */
.L_x_18:
[----:B------:R-:W-:Y:S01]  /*1ce0*/  ULEA UR4, UR30, UR36, 0x3 ;  /* 0x000000241e047291 */ /* 0x000fe2000f8e18ff */
[----:B-1----:R-:W-:Y:S01]  /*1cf0*/  MOV R0, UR26 ;  /* 0x0000001a00007c02 */ /* 0x002fe20008000f00 */
[----:B------:R-:W-:Y:S01]  /*1d00*/  @!P1 SYNCS.ARRIVE.TRANS64.A1T0 RZ, [UR36+0xf8], RZ ;  /* 0x0000f8ffffff99a7 */ /* 0x000fe20008100024 */
[----:B------:R-:W-:Y:S02]  /*1d10*/  UISETP.GE.AND UP0, UPT, UR50, 0x1, UPT ;  /* 0x000000013200788c */ /* 0x000fe4000bf06270 */
[----:B------:R-:W-:-:S04]  /*1d20*/  SHF.L.U32 R0, R0, 0x1f, RZ ;  /* 0x0000001f00007819 */ /* 0x000fc800000006ff */
[----:B--2---:R1:W2:Y:S03]  /*1d30*/  SYNCS.PHASECHK.TRANS64.TRYWAIT P0, [UR4+0x60], R0 ;  /* 0x00006000ff0075a7 */ /* 0x0042a60008001104 */
[----:B------:R-:W-:Y:S05]  /*1d40*/  BRA.U !UP0, `(.L_x_24) ;  /* 0x00000005088c7547 */ /* 0x000fea000b800000 */
[----:B------:R-:W3:Y:S01]  /*1d50*/  LDCU.128 UR8, c[0x0][0x480] ;  /* 0x00009000ff0877ac */ /* 0x000ee20008000c00 */
[----:B------:R-:W4:Y:S01]  /*1d60*/  LDCU.128 UR32, c[0x0][0x490] ;  /* 0x00009200ff2077ac */ /* 0x000f220008000c00 */
[----:B------:R-:W1:Y:S01]  /*1d70*/  LDCU.64 UR28, c[0x0][0x4c0] ;  /* 0x00009800ff1c77ac */ /* 0x000e620008000a00 */
[----:B------:R-:W1:Y:S01]  /*1d80*/  LDCU UR13, c[0x0][0x4c8] ;  /* 0x00009900ff0d77ac */ /* 0x000e620008000800 */
[----:B------:R-:W1:Y:S01]  /*1d90*/  LDCU.64 UR16, c[0x0][0x4f0] ;  /* 0x00009e00ff1077ac */ /* 0x000e620008000a00 */
[----:B---3--:R-:W-:Y:S02]  /*1da0*/  UIMAD.WIDE.U32 UR4, UR44, UR9, URZ ;  /* 0x000000092c0472a5 */ /* 0x008fe4000f8e00ff */
[----:B------:R-:W-:Y:S02]  /*1db0*/  UISETP.NE.AND UP0, UPT, UR8, 0x1, UPT ;  /* 0x000000010800788c */ /* 0x000fe4000bf05270 */
[----:B------:R-:W-:Y:S01]  /*1dc0*/  USHF.R.U32.HI UR5, URZ, UR10, UR5 ;  /* 0x0000000aff057299 */ /* 0x000fe20008011605 */
[----:B------:R-:W3:Y:S03]  /*1dd0*/  LDCU UR9, c[0x0][0x4a0] ;  /* 0x00009400ff0977ac */ /* 0x000ee60008000800 */
[----:B------:R-:W-:-:S02]  /*1de0*/  USEL UR5, UR44, UR5, !UP0 ;  /* 0x000000052c057287 */ /* 0x000fc4000c000000 */
[----:B------:R-:W-:Y:S02]  /*1df0*/  UISETP.NE.AND UP0, UPT, UR11, 0x1, UPT ;  /* 0x000000010b00788c */ /* 0x000fe4000bf05270 */
[----:B----4-:R-:W-:Y:S01]  /*1e00*/  UIMAD.WIDE.U32 UR6, UR5, UR32, URZ ;  /* 0x00000020050672a5 */ /* 0x010fe2000f8e00ff */
[----:B------:R-:W1:Y:S01]  /*1e10*/  LDCU UR10, c[0x0][0x4ec] ;  /* 0x00009d80ff0a77ac */ /* 0x000e620008000800 */
[----:B------:R-:W4:Y:S05]  /*1e20*/  LDCU UR46, c[0x0][0x38c] ;  /* 0x00007180ff2e77ac */ /* 0x000f2a0008000800 */
[----:B------:R-:W-:Y:S01]  /*1e30*/  UMOV UR4, UR7 ;  /* 0x0000000700047c82 */ /* 0x000fe20008000000 */
[----:B------:R-:W1:Y:S01]  /*1e40*/  LDCU UR23, c[0x0][0x4cc] ;  /* 0x00009980ff1777ac */ /* 0x000e620008000800 */
[----:B------:R-:W-:Y:S01]  /*1e50*/  USHF.R.U32.HI UR4, URZ, UR33, UR4 ;  /* 0x00000021ff047299 */ /* 0x000fe20008011604 */
[----:B------:R-:W1:Y:S03]  /*1e60*/  LDCU.64 UR40, c[0x0][0x390] ;  /* 0x00007200ff2877ac */ /* 0x000e660008000a00 */
[----:B------:R-:W-:-:S02]  /*1e70*/  USEL UR4, UR5, UR4, !UP0 ;  /* 0x0000000405047287 */ /* 0x000fc4000c000000 */
[----:B------:R-:W-:Y:S02]  /*1e80*/  UISETP.NE.AND UP0, UPT, UR34, 0x1, UPT ;  /* 0x000000012200788c */ /* 0x000fe4000bf05270 */
[----:B------:R-:W-:Y:S01]  /*1e90*/  UIMAD.WIDE.U32 UR6, UR4, UR35, URZ ;  /* 0x00000023040672a5 */ /* 0x000fe2000f8e00ff */
[----:B------:R-:W1:Y:S01]  /*1ea0*/  LDCU.64 UR24, c[0x0][0x4d0] ;  /* 0x00009a00ff1877ac */ /* 0x000e620008000a00 */
[----:B------:R-:W-:-:S05]  /*1eb0*/  UIADD3 UR38, UPT, UPT, UR50, UR38, URZ ;  /* 0x0000002632267290 */ /* 0x000fca000fffe0ff */
[----:B------:R-:W-:Y:S01]  /*1ec0*/  UMOV UR6, UR7 ;  /* 0x0000000700067c82 */ /* 0x000fe20008000000 */
[----:B------:R-:W-:Y:S02]  /*1ed0*/  UIADD3 UR7, UPT, UPT, -UR5, URZ, URZ ;  /* 0x000000ff05077290 */ /* 0x000fe4000fffe1ff */
[----:B---3--:R-:W-:Y:S02]  /*1ee0*/  USHF.R.U32.HI UR6, URZ, UR9, UR6 ;  /* 0x00000009ff067299 */ /* 0x008fe40008011606 */
[----:B------:R-:W-:Y:S02]  /*1ef0*/  UIMAD UR7, UR8, UR7, UR44 ;  /* 0x00000007080772a4 */ /* 0x000fe4000f8e022c */
[----:B------:R-:W-:Y:S02]  /*1f00*/  USEL UR14, UR4, UR6, !UP0 ;  /* 0x00000006040e7287 */ /* 0x000fe4000c000000 */
[----:B------:R-:W-:Y:S02]  /*1f10*/  UIADD3 UR6, UPT, UPT, -UR4, URZ, URZ ;  /* 0x000000ff04067290 */ /* 0x000fe4000fffe1ff */
[----:B------:R-:W-:-:S02]  /*1f20*/  UIADD3 UR9, UPT, UPT, -UR14, URZ, URZ ;  /* 0x000000ff0e097290 */ /* 0x000fc4000fffe1ff */
[----:B------:R-:W-:Y:S02]  /*1f30*/  UIMAD UR12, UR11, UR6, UR5 ;  /* 0x000000060b0c72a4 */ /* 0x000fe4000f8e0205 */
[----:B------:R-:W-:Y:S02]  /*1f40*/  UIMAD UR9, UR34, UR9, UR4 ;  /* 0x00000009220972a4 */ /* 0x000fe4000f8e0204 */
[----:B-1----:R-:W-:Y:S01]  /*1f50*/  UIMAD UR11, UR7, UR28, UR10 ;  /* 0x0000001c070b72a4 */ /* 0x002fe2000f8e020a */
[----:B------:R-:W1:Y:S02]  /*1f60*/  LDCU.64 UR4, c[0x0][0x4f8] ;  /* 0x00009f00ff0477ac */ /* 0x000e640008000a00 */
[----:B------:R-:W3:Y:S01]  /*1f70*/  LDCU UR6, c[0x0][0x500] ;  /* 0x0000a000ff0677ac */ /* 0x000ee20008000800 */
[----:B------:R-:W-:Y:S02]  /*1f80*/  UIMAD UR12, UR12, UR29, UR16 ;  /* 0x0000001d0c0c72a4 */ /* 0x000fe4000f8e0210 */
[----:B------:R-:W-:Y:S01]  /*1f90*/  UIMAD UR13, UR9, UR13, UR17 ;  /* 0x0000000d090d72a4 */ /* 0x000fe2000f8e0211 */
[----:B------:R-:W-:Y:S01]  /*1fa0*/  UMOV UR37, UR50 ;  /* 0x0000003200257c82 */ /* 0x000fe20008000000 */
[----:B----4-:R-:W-:-:S10]  /*1fb0*/  UMOV UR7, UR30 ;  /* 0x0000001e00077c82 */ /* 0x010fd40008000000 */
.L_x_29:
[----:B------:R-:W-:Y:S01]  /*1fc0*/  @!P2 MOV R3, 0x4000 ;  /* 0x000040000003a802 */ /* 0x000fe20000000f00 */
[----:B------:R-:W-:Y:S01]  /*1fd0*/  ULEA UR9, UR7, UR36, 0x3 ;  /* 0x0000002407097291 */ /* 0x000fe2000f8e18ff */
[----:B-12---:R-:W-:Y:S11]  /*1fe0*/  @P0 BRA `(.L_x_25) ;  /* 0x0000000000100947 */ /* 0x006ff60003800000 */
[----:B------:R-:W-:Y:S04]  /*1ff0*/  MOV R0, UR26 ;  /* 0x0000001a00007c02 */ /* 0x000fe80008000f00 */
[----:B------:R-:W-:Y:S04]  /*2000*/  SHF.L.U32 R5, R0, 0x1f, RZ ;  /* 0x0000001f00057819 */ /* 0x000fe800000006ff */
[----:B------:R-:W2:Y:S02]  /*2010*/  SYNCS.PHASECHK.TRANS64.TRYWAIT P0, [UR9+0x60], R5 ;  /* 0x00006005ff0075a7 */ /* 0x000ea40008001109 */
[----:B--2---:R-:W-:Y:S05]  /*2020*/  @!P0 BRA `(.L_x_26) ;  /* 0x0000006000308947 */ /* 0x004fea0003800000 */
.L_x_25:
[----:B------:R4:W-:Y:S01]  /*2030*/  @!P2 SYNCS.ARRIVE.TRANS64 RZ, [UR9], R3 ;  /* 0x00000003ffffa9a7 */ /* 0x0009e20008000009 */
[----:B------:R-:W-:Y:S04]  /*2040*/  BSSY.RECONVERGENT B0, `(.L_x_27) ;  /* 0x0000003000007945 */ /* 0x000fe80003800200 */
[----:B------:R-:W-:Y:S05]  /*2050*/  @P3 BRA `(.L_x_28) ;  /* 0x0000000000043947 */ /* 0x000fea0003800000 */
[----:B-1-3--:R-:W-:Y:S05]  /*2060*/  BPT.TRAP 0x1 ;  /* 0x000000040000795c */ /* 0x00afea0000300000 */
.L_x_28:
[----:B-1-3--:R-:W-:Y:S05]  /*2070*/  BSYNC.RECONVERGENT B0 ;  /* 0x0000000000007941 */ /* 0x00afea0003800200 */
.L_x_27:
[----:B------:R-:W-:Y:S02]  /*2080*/  UIADD3 UR8, UPT, UPT, UR7, 0x1, URZ ;  /* 0x0000000107087890 */ /* 0x000fe4000fffe0ff */
[----:B------:R-:W-:Y:S02]  /*2090*/  UIMAD UR16, UR20, UR23, UR4 ;  /* 0x00000017141072a4 */ /* 0x000fe4000f8e0204 */
[----:B------:R-:W-:Y:S02]  /*20a0*/  UISETP.NE.AND UP0, UPT, UR8, 0xc, UPT ;  /* 0x0000000c0800788c */ /* 0x000fe4000bf05270 */
[----:B------:R-:W-:Y:S02]  /*20b0*/  UIMAD UR15, UR21, UR24, UR5 ;  /* 0x00000018150f72a4 */ /* 0x000fe4000f8e0205 */
[----:B------:R-:W-:Y:S02]  /*20c0*/  USEL UR10, URZ, 0x1, UP0 ;  /* 0x00000001ff0a7887 */ /* 0x000fe40008000000 */
[----:B------:R-:W-:Y:S02]  /*20d0*/  USEL UR30, UR8, URZ, UP0 ;  /* 0x000000ff081e7287 */ /* 0x000fe40008000000 */
[----:B------:R-:W-:Y:S02]  /*20e0*/  ULOP3.LUT UR26, UR26, UR10, URZ, 0x3c, !UPT ;  /* 0x0000000a1a1a7292 */ /* 0x000fe4000f8e3cff */
[----:B------:R-:W-:Y:S02]  /*20f0*/  ULEA UR8, UR30, UR36, 0x3 ;  /* 0x000000241e087291 */ /* 0x000fe4000f8e18ff */
[----:B------:R-:W-:Y:S02]  /*2100*/  ULEA UR18, UR7, UR36, 0xd ;  /* 0x0000002407127291 */ /* 0x000fe4000f8e68ff */
[----:B------:R-:W-:Y:S01]  /*2110*/  UIMAD UR7, UR22, UR25, UR6 ;  /* 0x00000019160772a4 */ /* 0x000fe2000f8e0206 */
[----:B--2---:R-:W-:Y:S01]  /*2120*/  MOV R0, UR26 ;  /* 0x0000001a00007c02 */ /* 0x004fe20008000f00 */
[----:B------:R-:W-:Y:S02]  /*2130*/  ULEA UR15, UR15, UR16, 0x5 ;  /* 0x000000100f0f7291 */ /* 0x000fe4000f8e28ff */
[----:B------:R-:W-:Y:S01]  /*2140*/  UIADD3 UR34, UP0, UPT, UR42, 0x80, URZ ;  /* 0x000000802a227890 */ /* 0x000fe2000ff1e0ff */
[----:B----4-:R-:W-:Y:S01]  /*2150*/  SHF.L.U32 R3, R0, 0x1f, RZ ;  /* 0x0000001f00037819 */ /* 0x010fe200000006ff */
[----:B------:R-:W-:Y:S02]  /*2160*/  ULEA UR7, UR7, UR15, 0xa ;  /* 0x0000000f07077291 */ /* 0x000fe4000f8e50ff */
[----:B------:R-:W-:Y:S01]  /*2170*/  USHF.L.U32 UR10, UR27, 0x5, URZ ;  /* 0x000000051b0a7899 */ /* 0x000fe200080006ff */
[----:B------:R4:W1:Y:S01]  /*2180*/  SYNCS.PHASECHK.TRANS64.TRYWAIT P0, [UR8+0x60], R3 ;  /* 0x00006003ff0075a7 */ /* 0x0008620008001108 */
[----:B------:R-:W-:Y:S02]  /*2190*/  UIADD3.X UR35, UPT, UPT, URZ, UR43, URZ, UP0, !UPT ;  /* 0x0000002bff237290 */ /* 0x000fe400087fe4ff */
[----:B------:R-:W-:Y:S02]  /*21a0*/  UIADD3 UR8, UPT, UPT, UR18, 0x6800, URZ ;  /* 0x0000680012087890 */ /* 0x000fe4000fffe0ff */
[----:B------:R-:W-:Y:S02]  /*21b0*/  UPRMT UR7, UR7, 0x5410, URZ ;  /* 0x0000541007077896 */ /* 0x000fe400080000ff */
[----:B------:R-:W-:Y:S02]  /*21c0*/  UIADD3 UR32, UP3, UPT, UR42, 0x200, URZ ;  /* 0x000002002a207890 */ /* 0x000fe4000ff7e0ff */
[----:B------:R-:W-:Y:S02]  /*21d0*/  UIADD3 UR16, UPT, UPT, UR18, 0x1e800, URZ ;  /* 0x0001e80012107890 */ /* 0x000fe4000fffe0ff */
[----:B------:R-:W-:Y:S02]  /*21e0*/  UIADD3.X UR33, UPT, UPT, URZ, UR43, URZ, UP3, !UPT ;  /* 0x0000002bff217290 */ /* 0x000fe40009ffe4ff */
[----:B------:R-:W-:Y:S01]  /*21f0*/  UIADD3 UR31, UPT, UPT, UR20, 0x1, URZ ;  /* 0x00000001141f7890 */ /* 0x000fe2000fffe0ff */
[----:B------:R2:W-:Y:S01]  /*2200*/  UTMALDG.5D.IM2COL [UR8], [UR34], UR7 ;  /* 0x00000008220073b4 */ /* 0x0005e20008060007 */
[----:B------:R-:W-:Y:S02]  /*2210*/  UIADD3 UR29, UPT, UPT, UR21, 0x1, URZ ;  /* 0x00000001151d7890 */ /* 0x000fe4000fffe0ff */
[----:B------:R-:W-:Y:S02]  /*2220*/  UISETP.NE.AND UP2, UPT, UR31, UR46, UPT ;  /* 0x0000002e1f00728c */ /* 0x000fe4000bf45270 */
[----:B------:R-:W-:Y:S01]  /*2230*/  UIADD3 UR28, UPT, UPT, UR22, 0x1, URZ ;  /* 0x00000001161c7890 */ /* 0x000fe2000fffe0ff */
[----:B------:R-:W-:Y:S01]  /*2240*/  UMOV UR44, 0x0 ;  /* 0x00000000002c7882 */ /* 0x000fe20000000000 */
[----:B------:R-:W-:Y:S01]  /*2250*/  UMOV UR45, 0x10000000 ;  /* 0x10000000002d7882 */ /* 0x000fe20000000000 */
[----:B------:R-:W-:Y:S01]  /*2260*/  UMOV UR17, UR9 ;  /* 0x0000000900117c82 */ /* 0x000fe20008000000 */
[----:B------:R-:W-:Y:S02]  /*2270*/  UMOV UR18, UR10 ;  /* 0x0000000a00127c82 */ /* 0x000fe40008000000 */
[----:B------:R3:W-:Y:S03]  /*2280*/  UTMALDG.5D [UR16], [UR32], desc[UR44] ;  /* 0x00002c10200075b4 */ /* 0x0007e60008021000 */
[----:B------:R-:W-:Y:S04]  /*2290*/  @UP2 UIADD3 UR29, UPT, UPT, UR21, URZ, URZ ;  /* 0x000000ff151d2290 */ /* 0x000fe8000fffe0ff */
[----:B------:R-:W-:Y:S11]  /*22a0*/  UISETP.NE.AND UP1, UPT, UR29, UR40, UPT ;  /* 0x000000281d00728c */ /* 0x000ff6000bf25270 */
[----:B------:R-:W-:Y:S04]  /*22b0*/  @UP1 UIADD3 UR28, UPT, UPT, UR22, URZ, URZ ;  /* 0x000000ff161c1290 */ /* 0x000fe8000fffe0ff */
[----:B------:R-:W-:Y:S02]  /*22c0*/  UISETP.NE.AND UP0, UPT, UR28, UR41, UPT ;  /* 0x000000291c00728c */ /* 0x000fe4000bf05270 */
[----:B--2---:R-:W-:Y:S02]  /*22d0*/  UIADD3 UR8, UPT, UPT, UR27, 0x1, URZ ;  /* 0x000000011b087890 */ /* 0x004fe4000fffe0ff */
[----:B------:R-:W-:Y:S07]  /*22e0*/  UIADD3 UR7, UPT, UPT, UR37, -0x1, URZ ;  /* 0xffffffff25077890 */ /* 0x000fee000fffe0ff */
[----:B------:R-:W-:Y:S07]  /*22f0*/  @UP0 UIADD3 UR8, UPT, UPT, UR27, URZ, URZ ;  /* 0x000000ff1b080290 */ /* 0x000fee000fffe0ff */
[----:B------:R-:W-:Y:S01]  /*2300*/  UMOV UR27, UR8 ;  /* 0x00000008001b7c82 */ /* 0x000fe20008000000 */
[----:B---3--:R-:W-:Y:S02]  /*2310*/  USEL UR22, UR28, URZ, UP0 ;  /* 0x000000ff1c167287 */ /* 0x008fe40008000000 */
[----:B------:R-:W-:Y:S02]  /*2320*/  UISETP.GT.U32.AND UP0, UPT, UR37, 0x1, UPT ;  /* 0x000000012500788c */ /* 0x000fe4000bf04070 */
[----:B------:R-:W-:Y:S02]  /*2330*/  USEL UR20, UR31, URZ, UP2 ;  /* 0x000000ff1f147287 */ /* 0x000fe40009000000 */
[----:B------:R-:W-:Y:S01]  /*2340*/  USEL UR21, UR29, URZ, UP1 ;  /* 0x000000ff1d157287 */ /* 0x000fe20008800000 */
[----:B------:R-:W-:Y:S01]  /*2350*/  UMOV UR37, UR7 ;  /* 0x0000000700257c82 */ /* 0x000fe20008000000 */
[----:B------:R-:W-:Y:S03]  /*2360*/  UMOV UR7, UR30 ;  /* 0x0000001e00077c82 */ /* 0x000fe60008000000 */
[----:B----4-:R-:W-:Y:S07]  /*2370*/  BRA.U UP0, `(.L_x_29) ;  /* 0xfffffffd00107547 */ /* 0x010fee000b83ffff */
.L_x_24:
[----:B------:R-:W-:Y:S01]  /*2380*/  SHF.L.U32 R3, R2, 0x1f, RZ ;  /* 0x0000001f02037819 */ /* 0x000fe200000006ff */
[----:B------:R-:W-:-:S03]  /*2390*/  NOP ;  /* 0x0000000000007918 */ /* 0x000fc60000000000 */
[----:B-12---:R-:W1:Y:S02]  /*23a0*/  SYNCS.PHASECHK.TRANS64.TRYWAIT P0, [UR36+0x100], R3 ;  /* 0x00010003ff0075a7 */ /* 0x006e640008001124 */
[----:B-1----:R-:W-:Y:S05]  /*23b0*/  @!P0 BRA `(.L_x_30) ;  /* 0x0000005c00648947 */ /* 0x002fea0003800000 */
.L_x_119:
[----:B------:R-:W2:Y:S01]  /*23c0*/  LDS.128 R4, [UR36+0x140] ;  /* 0x00014024ff047984 */ /* 0x000ea20008000c00 */
[----:B------:R-:W-:Y:S02]  /*23d0*/  UIADD3 UR4, UPT, UPT, UR36, 0x108, URZ ;  /* 0x0000010824047890 */ /* 0x000fe4000fffe0ff */
[----:B------:R-:W-:Y:S01]  /*23e0*/  UISETP.GE.AND UP0, UPT, UR39, 0x1, UPT ;  /* 0x000000012700788c */ /* 0x000fe2000bf06270 */
[----:B------:R-:W-:Y:S01]  /*23f0*/  @!PT LDS RZ, [RZ] ;  /* 0x00000000fffff984 */ /* 0x000fe20000000800 */
[----:B------:R-:W-:Y:S01]  /*2400*/  @!PT LDS RZ, [RZ] ;  /* 0x00000000fffff984 */ /* 0x000fe20000000800 */
[----:B------:R-:W-:Y:S01]  /*2410*/  @!PT LDS RZ, [RZ] ;  /* 0x00000000fffff984 */ /* 0x000fe20000000800 */
[----:B------:R-:W-:Y:S01]  /*2420*/  @!PT LDS RZ, [RZ] ;  /* 0x00000000fffff984 */ /* 0x000fe20000000800 */
[----:B------:R3:W-:Y:S06]  /*2430*/  MEMBAR.ALL.CTA ;  /* 0x0000000000007992 */ /* 0x0007ec0000008000 */
[----:B---3--:R-:W3:Y:S01]  /*2440*/  FENCE.VIEW.ASYNC.S ;  /* 0x00000000000073c6 */ /* 0x008ee20000000000 */
[----:B------:R-:W-:-:S09]  /*2450*/  UPRMT UR4, URZ, 0x654, UR4 ;  /* 0x00000654ff047896 */ /* 0x000fd20008000004 */
[----:B---3--:R-:W-:Y:S01]  /*2460*/  SYNCS.ARRIVE.TRANS64.RED.A1T0 RZ, [UR4], RZ ;  /* 0x000000ffffff79a7 */ /* 0x008fe20008100404 */
[----:B--2---:R-:W-:-:S13]  /*2470*/  LOP3.LUT P0, RZ, R6, 0x1, RZ, 0xc0, !PT ;  /* 0x0000000106ff7812 */ /* 0x004fda000780c0ff */
[----:B------:R-:W-:Y:S01]  /*2480*/  VOTEU.ANY UP1, P0 ;  /* 0x0000000000ff7886 */ /* 0x000fe20000020100 */
[----:B------:R-:W-:-:S13]  /*2490*/  PLOP3.LUT P0, PT, PT, PT, UP1, 0x80, 0x8 ;  /* 0x000000000008781c */ /* 0x000fda0003f0f018 */
[----:B-1----:R-:W-:Y:S02]  /*24a0*/  @P0 MOV R0, R4 ;  /* 0x0000000400000202 */ /* 0x002fe40000000f00 */
[----:B------:R-:W-:Y:S02]  /*24b0*/  @P0 LOP3.LUT R4, R5, 0xffff, RZ, 0xc0, !PT ;  /* 0x0000ffff05040812 */ /* 0x000fe400078ec0ff */
[----:B------:R-:W-:Y:S02]  /*24c0*/  @P0 R2UR UR6, R0 ;  /* 0x00000000000602ca */ /* 0x000fe400000e0000 */
[----:B------:R-:W-:-:S11]  /*24d0*/  @P0 R2UR UR5, R4 ;  /* 0x00000000040502ca */ /* 0x000fd600000e0000 */
[----:B------:R-:W-:Y:S02]  /*24e0*/  @UP1 UMOV UR49, UR6 ;  /* 0x0000000600311c82 */ /* 0x000fe40008000000 */
[----:B------:R-:W-:Y:S01]  /*24f0*/  @UP1 UMOV UR48, UR5 ;  /* 0x0000000500301c82 */ /* 0x000fe20008000000 */
[----:B------:R-:W-:Y:S05]  /*2500*/  BRA.U !UP0, `(.L_x_31) ;  /* 0x0000000108d47547 */ /* 0x000fea000b800000 */
[----:B------:R-:W1:Y:S01]  /*2510*/  LDCU.128 UR16, c[0x0][0xc10] ;  /* 0x00018200ff1077ac */ /* 0x000e620008000c00 */
[----:B------:R-:W2:Y:S01]  /*2520*/  LDCU UR20, c[0x0][0xc20] ;  /* 0x00018400ff1477ac */ /* 0x000ea20008000800 */
[----:B------:R-:W3:Y:S01]  /*2530*/  LDCU UR13, c[0x0][0xc0c] ;  /* 0x00018180ff0d77ac */ /* 0x000ee20008000800 */
[----:B------:R-:W4:Y:S01]  /*2540*/  LDCU.64 UR14, c[0x0][0xc28] ;  /* 0x00018500ff0e77ac */ /* 0x000f220008000a00 */
[----:B------:R-:W-:Y:S02]  /*2550*/  UISETP.NE.AND UP3, UPT, UR39, 0x1, UPT ;  /* 0x000000012700788c */ /* 0x000fe4000bf65270 */
[----:B-1----:R-:W-:Y:S02]  /*2560*/  UIMAD.WIDE.U32 UR4, UR52, UR19, URZ ;  /* 0x00000013340472a5 */ /* 0x002fe4000f8e00ff */
[----:B------:R-:W-:Y:S02]  /*2570*/  UIMAD.WIDE.U32 UR6, UR53, UR16, URZ ;  /* 0x00000010350672a5 */ /* 0x000fe4000f8e00ff */
[----:B------:R-:W-:-:S02]  /*2580*/  UISETP.NE.AND UP0, UPT, UR18, 0x1, UPT ;  /* 0x000000011200788c */ /* 0x000fc4000bf05270 */
[----:B------:R-:W-:Y:S01]  /*2590*/  UIMAD.WIDE.U32 UR10, UR48, UR19, URZ ;  /* 0x00000013300a72a5 */ /* 0x000fe2000f8e00ff */
[----:B------:R-:W-:Y:S01]  /*25a0*/  UMOV UR4, UR5 ;  /* 0x0000000500047c82 */ /* 0x000fe20008000000 */
[----:B---3--:R-:W-:Y:S02]  /*25b0*/  UISETP.NE.AND UP2, UPT, UR13, 0x1, UPT ;  /* 0x000000010d00788c */ /* 0x008fe4000bf45270 */
[----:B--2---:R-:W-:Y:S02]  /*25c0*/  USHF.R.U32.HI UR5, URZ, UR20, UR4 ;  /* 0x00000014ff057299 */ /* 0x004fe40008011604 */
[----:B------:R-:W-:Y:S01]  /*25d0*/  UIMAD.WIDE.U32 UR8, UR49, UR16, URZ ;  /* 0x00000010310872a5 */ /* 0x000fe2000f8e00ff */
[----:B------:R-:W-:Y:S01]  /*25e0*/  UMOV UR4, UR7 ;  /* 0x0000000700047c82 */ /* 0x000fe20008000000 */
[----:B------:R-:W-:Y:S02]  /*25f0*/  USEL UR5, UR52, UR5, !UP0 ;  /* 0x0000000534057287 */ /* 0x000fe4000c000000 */
[----:B------:R-:W-:-:S02]  /*2600*/  USHF.R.U32.HI UR4, URZ, UR17, UR4 ;  /* 0x00000011ff047299 */ /* 0x000fc40008011604 */
[----:B----4-:R-:W-:Y:S02]  /*2610*/  UIMAD.WIDE.U32 UR6, UR5, UR14, URZ ;  /* 0x0000000e050672a5 */ /* 0x010fe4000f8e00ff */
[----:B------:R-:W-:Y:S01]  /*2620*/  USEL UR12, UR53, UR4, !UP2 ;  /* 0x00000004350c7287 */ /* 0x000fe2000d000000 */
[----:B------:R-:W-:Y:S02]  /*2630*/  UMOV UR8, UR9 ;  /* 0x0000000900087c82 */ /* 0x000fe40008000000 */
[----:B------:R-:W-:Y:S01]  /*2640*/  UMOV UR4, UR11 ;  /* 0x0000000b00047c82 */ /* 0x000fe20008000000 */
[----:B------:R-:W-:Y:S01]  /*2650*/  UIMAD.WIDE.U32 UR10, UR12, UR14, URZ ;  /* 0x0000000e0c0a72a5 */ /* 0x000fe2000f8e00ff */
[----:B------:R-:W-:Y:S01]  /*2660*/  UMOV UR6, UR7 ;  /* 0x0000000700067c82 */ /* 0x000fe20008000000 */
[----:B------:R-:W-:Y:S02]  /*2670*/  USHF.R.U32.HI UR4, URZ, UR20, UR4 ;  /* 0x00000014ff047299 */ /* 0x000fe40008011604 */
[----:B------:R-:W-:-:S02]  /*2680*/  @UP3 USHF.R.U32.HI UR5, URZ, UR15, UR6 ;  /* 0x0000000fff053299 */ /* 0x000fc40008011606 */
[----:B------:R-:W-:Y:S01]  /*2690*/  USHF.R.U32.HI UR17, URZ, UR17, UR8 ;  /* 0x00000011ff117299 */ /* 0x000fe20008011608 */
[----:B------:R-:W-:Y:S01]  /*26a0*/  UMOV UR6, UR11 ;  /* 0x0000000b00067c82 */ /* 0x000fe20008000000 */
[----:B------:R-:W-:Y:S02]  /*26b0*/  USEL UR4, UR48, UR4, !UP0 ;  /* 0x0000000430047287 */ /* 0x000fe4000c000000 */
[----:B------:R-:W-:Y:S02]  /*26c0*/  @UP3 USHF.R.U32.HI UR12, URZ, UR15, UR6 ;  /* 0x0000000fff0c3299 */ /* 0x000fe40008011606 */
[----:B------:R-:W-:Y:S02]  /*26d0*/  UIMAD UR6, UR39, UR5, URZ ;  /* 0x00000005270672a4 */ /* 0x000fe4000f8e02ff */
[----:B------:R-:W-:Y:S02]  /*26e0*/  USEL UR5, UR49, UR17, !UP2 ;  /* 0x0000001131057287 */ /* 0x000fe4000d000000 */
[----:B------:R-:W-:-:S02]  /*26f0*/  UIMAD UR8, UR39, UR12, URZ ;  /* 0x0000000c270872a4 */ /* 0x000fc4000f8e02ff */
[----:B------:R-:W-:Y:S02]  /*2700*/  UISETP.GE.AND UP0, UPT, UR4, UR6, UPT ;  /* 0x000000060400728c */ /* 0x000fe4000bf06270 */
[----:B------:R-:W-:Y:S02]  /*2710*/  UIMAD.WIDE.U32 UR6, UR4, UR14, URZ ;  /* 0x0000000e040672a5 */ /* 0x000fe4000f8e00ff */
[----:B------:R-:W-:Y:S02]  /*2720*/  UISETP.GE.OR UP0, UPT, UR5, UR8, UP0 ;  /* 0x000000080500728c */ /* 0x000fe40008706670 */
[----:B------:R-:W-:Y:S02]  /*2730*/  UIMAD.WIDE.U32 UR8, UR5, UR14, URZ ;  /* 0x0000000e050872a5 */ /* 0x000fe4000f8e00ff */
[----:B------:R-:W-:Y:S01]  /*2740*/  UIADD3 UR10, UPT, UPT, -UR4, URZ, URZ ;  /* 0x000000ff040a7290 */ /* 0x000fe2000fffe1ff */
[----:B------:R-:W-:Y:S02]  /*2750*/  UMOV UR6, UR7 ;  /* 0x0000000700067c82 */ /* 0x000fe40008000000 */
[----:B------:R-:W-:-:S02]  /*2760*/  USHF.R.U32.HI UR6, URZ, UR15, UR6 ;  /* 0x0000000fff067299 */ /* 0x000fc40008011606 */
[----:B------:R-:W-:Y:S02]  /*2770*/  UIMAD UR10, UR18, UR10, UR48 ;  /* 0x0000000a120a72a4 */ /* 0x000fe4000f8e0230 */
[----:B------:R-:W-:Y:S01]  /*2780*/  USEL UR6, UR4, UR6, !UP3 ;  /* 0x0000000604067287 */ /* 0x000fe2000d800000 */
[----:B------:R-:W-:Y:S01]  /*2790*/  @!UP0 UMOV UR7, UR9 ;  /* 0x0000000900078c82 */ /* 0x000fe20008000000 */
[----:B------:R-:W-:Y:S02]  /*27a0*/  UIADD3 UR9, UPT, UPT, -UR5, URZ, URZ ;  /* 0x000000ff05097290 */ /* 0x000fe4000fffe1ff */
[----:B------:R-:W-:Y:S02]  /*27b0*/  @!UP0 USHF.R.U32.HI UR7, URZ, UR15, UR7 ;  /* 0x0000000fff078299 */ /* 0x000fe40008011607 */
[----:B------:R-:W-:Y:S02]  /*27c0*/  UIADD3 UR8, UPT, UPT, -UR6, URZ, URZ ;  /* 0x000000ff06087290 */ /* 0x000fe4000fffe1ff */
[----:B------:R-:W-:-:S02]  /*27d0*/  @!UP0 USEL UR7, UR5, UR7, !UP3 ;  /* 0x0000000705078287 */ /* 0x000fc4000d800000 */
[----:B------:R-:W-:Y:S02]  /*27e0*/  UIMAD UR8, UR39, UR8, UR4 ;  /* 0x00000008270872a4 */ /* 0x000fe4000f8e0204 */
[----:B------:R-:W-:Y:S02]  /*27f0*/  @!UP0 UIADD3 UR6, UPT, UPT, UR6, -UR7, URZ ;  /* 0x8000000706068290 */ /* 0x000fe4000fffe0ff */
[----:B------:R-:W-:Y:S02]  /*2800*/  @!UP0 UIMAD UR7, UR8, UR12, UR7 ;  /* 0x0000000c080782a4 */ /* 0x000fe4000f8e0207 */
[----:B------:R-:W-:Y:S02]  /*2810*/  @!UP0 UIMAD UR4, UR39, UR6, UR5 ;  /* 0x00000006270482a4 */ /* 0x000fe4000f8e0205 */
[----:B------:R-:W-:Y:S02]  /*2820*/  UIMAD UR6, UR13, UR9, UR49 ;  /* 0x000000090d0672a4 */ /* 0x000fe4000f8e0231 */
[----:B------:R-:W-:Y:S01]  /*2830*/  UIMAD UR48, UR4, UR18, UR10 ;  /* 0x00000012043072a4 */ /* 0x000fe2000f8e020a */
[----:B------:R-:W-:-:S02]  /*2840*/  @!UP0 UMOV UR5, UR7 ;  /* 0x0000000700058c82 */ /* 0x000fc40008000000 */
[----:B------:R-:W-:-:S12]  /*2850*/  UIMAD UR49, UR5, UR13, UR6 ;  /* 0x0000000d053172a4 */ /* 0x000fd8000f8e0206 */
.L_x_31:
        /* <DEDUP_REMOVED lines=20> */
.L_x_32:
[----:B------:R-:W-:Y:S01]  /*29a0*/  R2UR UR5, R57 ;  /* 0x00000000390572ca */ /* 0x000fe200000e0000 */
[----:B------:R-:W-:Y:S01]  /*29b0*/  UMOV UR31, UR38 ;  /* 0x00000026001f7c82 */ /* 0x000fe20008000000 */
[----:B------:R-:W-:Y:S02]  /*29c0*/  R2UR UR4, R56 ;  /* 0x00000000380472ca */ /* 0x000fe400000e0000 */
[----:B------:R-:W-:Y:S02]  /*29d0*/  PLOP3.LUT P1, PT, PT, PT, PT, 0x80, 0x8 ;  /* 0x000000000008781c */ /* 0x000fe40003f2f070 */
[----:B------:R-:W-:-:S07]  /*29e0*/  LOP3.LUT R2, R2, 0x1, RZ, 0x3c, !PT ;  /* 0x0000000102027812 */ /* 0x000fce00078e3cff */
[----:B------:R-:W-:Y:S02]  /*29f0*/  UIADD3 UR51, UPT, UPT, UR49, UR5, URZ ;  /* 0x0000000531337290 */ /* 0x000fe4000fffe0ff */
[----:B------:R-:W-:Y:S01]  /*2a00*/  UIADD3 UR22, UPT, UPT, UR48, UR4, URZ ;  /* 0x0000000430167290 */ /* 0x000fe2000fffe0ff */
[----:B------:R-:W-:Y:S11]  /*2a10*/  BRA.U UP1, `(.L_x_33) ;  /* 0xffffffe901e07547 */ /* 0x000ff6000b83ffff */
[----:B------:R-:W-:Y:S01]  /*2a20*/  UIADD3 UR36, UPT, UPT, UR36, 0x60, URZ ;  /* 0x0000006024247890 */ /* 0x000fe2000fffe0ff */
[----:B------:R-:W-:-:S03]  /*2a30*/  MOV R3, UR26 ;  /* 0x0000001a00037c02 */ /* 0x000fc60008000f00 */
[----:B------:R-:W-:Y:S01]  /*2a40*/  ULEA UR4, UR30, UR36, 0x3 ;  /* 0x000000241e047291 */ /* 0x000fe2000f8e18ff */
[----:B------:R-:W-:-:S08]  /*2a50*/  SHF.L.U32 R3, R3, 0x1f, RZ ;  /* 0x0000001f03037819 */ /* 0x000fd000000006ff */
[----:B------:R-:W1:Y:S02]  /*2a60*/  SYNCS.PHASECHK.TRANS64.TRYWAIT P0, [UR4], R3 ;  /* 0x00000003ff0075a7 */ /* 0x000e640008001104 */
[----:B-1----:R-:W-:Y:S05]  /*2a70*/  @!P0 BRA `(.L_x_34) ;  /* 0x0000005400cc8947 */ /* 0x002fea0003800000 */
.L_x_121:
[----:B------:R-:W-:-:S04]  /*2a80*/  UIADD3 UR4, UPT, UPT, UR30, 0x1, URZ ;  /* 0x000000011e047890 */ /* 0x000fc8000fffe0ff */
[----:B------:R-:W-:-:S04]  /*2a90*/  UISETP.NE.AND UP0, UPT, UR4, 0xc, UPT ;  /* 0x0000000c0400788c */ /* 0x000fc8000bf05270 */
[----:B------:R-:W-:Y:S02]  /*2aa0*/  USEL UR5, URZ, 0x1, UP0 ;  /* 0x00000001ff057887 */ /* 0x000fe40008000000 */
[----:B------:R-:W-:Y:S02]  /*2ab0*/  USEL UR4, UR4, URZ, UP0 ;  /* 0x000000ff04047287 */ /* 0x000fe40008000000 */
[----:B------:R-:W-:Y:S02]  /*2ac0*/  ULOP3.LUT UR6, UR26, UR5, URZ, 0x3c, !UPT ;  /* 0x000000051a067292 */ /* 0x000fe4000f8e3cff */
[----:B------:R-:W-:-:S04]  /*2ad0*/  ULEA UR5, UR4, UR36, 0x3 ;  /* 0x0000002404057291 */ /* 0x000fc8000f8e18ff */
[----:B-1----:R-:W-:-:S04]  /*2ae0*/  MOV R3, UR6 ;  /* 0x0000000600037c02 */ /* 0x002fc80008000f00 */
[----:B------:R-:W-:-:S04]  /*2af0*/  SHF.L.U32 R3, R3, 0x1f, RZ ;  /* 0x0000001f03037819 */ /* 0x000fc800000006ff */
[----:B------:R-:W1:Y:S02]  /*2b00*/  SYNCS.PHASECHK.TRANS64.TRYWAIT P0, [UR5], R3 ;  /* 0x00000003ff0075a7 */ /* 0x000e640008001105 */
[----:B-1----:R-:W-:Y:S05]  /*2b10*/  @!P0 BRA `(.L_x_35) ;  /* 0x0000005400bc8947 */ /* 0x002fea0003800000 */
.L_x_123:
        /* <DEDUP_REMOVED lines=10> */
.L_x_125:
        /* <DEDUP_REMOVED lines=10> */
.L_x_127:
        /* <DEDUP_REMOVED lines=10> */
.L_x_129:
        /* <DEDUP_REMOVED lines=10> */
.L_x_131:
        /* <DEDUP_REMOVED lines=10> */
.L_x_133:
        /* <DEDUP_REMOVED lines=10> */
.L_x_135:
        /* <DEDUP_REMOVED lines=10> */
.L_x_137:
        /* <DEDUP_REMOVED lines=10> */
.L_x_139:
        /* <DEDUP_REMOVED lines=10> */
.L_x_141:
[----:B------:R-:W-:-:S04]  /*30c0*/  UIADD3 UR4, UPT, UPT, UR4, 0x1, URZ ;  /* 0x0000000104047890 */ /* 0x000fc8000fffe0ff */
[----:B------:R-:W-:-:S04]  /*30d0*/  UISETP.NE.AND UP0, UPT, UR4, 0xc, UPT ;  /* 0x0000000c0400788c */ /* 0x000fc8000bf05270 */
[----:B------:R-:W-:Y:S02]  /*30e0*/  USEL UR5, URZ, 0x1, UP0 ;  /* 0x00000001ff057887 */ /* 0x000fe40008000000 */
[----:B------:R-:W-:Y:S02]  /*30f0*/  USEL UR4, UR4, URZ, UP0 ;  /* 0x000000ff04047287 */ /* 0x000fe40008000000 */
[----:B------:R-:W-:Y:S02]  /*3100*/  ULOP3.LUT UR5, UR6, UR5, URZ, 0x3c, !UPT ;  /* 0x0000000506057292 */ /* 0x000fe4000f8e3cff */
[----:B------:R-:W-:-:S04]  /*3110*/  ULEA UR4, UR4, UR36, 0x3 ;  /* 0x0000002404047291 */ /* 0x000fc8000f8e18ff */
[----:B------:R-:W-:Y:S02]  /*3120*/  IMAD.U32 R2, RZ, RZ, UR5 ;  /* 0x00000005ff027e24 */ /* 0x000fe4000f8e00ff */
[----:B-1----:R-:W-:-:S03]  /*3130*/  MOV R0, UR4 ;  /* 0x0000000400007c02 */ /* 0x002fc60008000f00 */
[----:B------:R-:W-:-:S07]  /*3140*/  SHF.L.U32 R3, R2, 0x1f, RZ ;  /* 0x0000001f02037819 */ /* 0x000fce00000006ff */
.L_x_45:
[----:B-1----:R1:W2:Y:S02]  /*3150*/  SYNCS.PHASECHK.TRANS64.TRYWAIT P0, [R0+URZ], R3 ;  /* 0x00000003000075a7 */ /* 0x0022a400080011ff */
[----:B--2---:R-:W-:Y:S05]  /*3160*/  @!P0 NANOSLEEP.SYNCS 0x989680 ;  /* 0x009896800000895d */ /* 0x004fea0003900000 */
[----:B------:R-:W2:Y:S02]  /*3170*/  @!P0 SYNCS.PHASECHK.TRANS64 P0, [R0+URZ], R3 ;  /* 0x00000003000085a7 */ /* 0x000ea400080010ff */
[----:B--2---:R-:W-:Y:S05]  /*3180*/  @P0 EXIT ;  /* 0x000000000000094d */ /* 0x004fea0003800000 */
[----:B------:R-:W-:Y:S05]  /*3190*/  BRA `(.L_x_45) ;  /* 0xfffffffc00ec7947 */ /* 0x000fea000383ffff */
.L_x_17:
[----:B------:R-:W2:Y:S02]  /*31a0*/  S2UR UR4, SR_CgaCtaId ;  /* 0x00000000000479c3 */ /* 0x000ea40000008800 */
[----:B--2---:R-:W-:-:S04]  /*31b0*/  UISETP.NE.AND UP0, UPT, UR4, URZ, UPT ;  /* 0x000000ff0400728c */ /* 0x004fc8000bf05270 */
[----:B------:R-:W-:-:S09]  /*31c0*/  UISETP.NE.OR UP0, UPT, UR15, 0x1, UP0 ;  /* 0x000000010f00788c */ /* 0x000fd20008705670 */
[----:B------:R-:W-:Y:S05]  /*31d0*/  BRA.U UP0, `(.L_x_46) ;  /* 0x0000000100b47547 */ /* 0x000fea000b800000 */
[----:B------:R-:W2:Y:S01]  /*31e0*/  S2UR UR5, SR_CgaCtaId ;  /* 0x00000000000579c3 */ /* 0x000ea20000008800 */
[----:B------:R-:W-:Y:S01]  /*31f0*/  UMOV UR4, 0x400 ;  /* 0x0000040000047882 */ /* 0x000fe20000000000 */
[----:B------:R-:W-:Y:S01]  /*3200*/  HFMA2 R3, -RZ, RZ, 0, 5.9604644775390625e-08 ;  /* 0x00000001ff037431 */ /* 0x000fe200000001ff */
[----:B------:R-:W-:Y:S01]  /*3210*/  ISETP.NE.AND P0, PT, R0, RZ, PT ;  /* 0x000000ff0000720c */ /* 0x000fe20003f05270 */
[----:B------:R-:W-:Y:S01]  /*3220*/  IMAD.MOV.U32 R8, RZ, RZ, RZ ;  /* 0x000000ffff087224 */ /* 0x000fe200078e00ff */
[----:B--2---:R-:W-:-:S04]  /*3230*/  ULEA UR4, UR5, UR4, 0x18 ;  /* 0x0000000405047291 */ /* 0x004fc8000f8ec0ff */
[----:B------:R-:W-:Y:S02]  /*3240*/  UIADD3 UR5, UPT, UPT, UR4, 0x108, URZ ;  /* 0x0000010804057890 */ /* 0x000fe4000fffe0ff */
[----:B------:R-:W-:Y:S02]  /*3250*/  UIADD3 UR8, UPT, UPT, UR4, 0x100, URZ ;  /* 0x0000010004087890 */ /* 0x000fe4000fffe0ff */
[----:B------:R-:W-:-:S12]  /*3260*/  UPRMT UR5, URZ, 0x654, UR5 ;  /* 0x00000654ff057896 */ /* 0x000fd80008000005 */
.L_x_49:
[----:B------:R-:W-:Y:S01]  /*3270*/  SHF.L.U32 R7, R3, 0x1f, RZ ;  /* 0x0000001f03077819 */ /* 0x000fe200000006ff */
[----:B------:R-:W-:Y:S02]  /*3280*/  IMAD.U32 R9, RZ, RZ, UR8 ;  /* 0x00000008ff097e24 */ /* 0x000fe4000f8e00ff */
[----:B------:R-:W-:Y:S01]  /*3290*/  @!P0 IMAD.MOV.U32 R5, RZ, RZ, 0x10 ;  /* 0x00000010ff058424 */ /* 0x000fe200078e00ff */
[----:B------:R-:W2:Y:S02]  /*32a0*/  SYNCS.PHASECHK.TRANS64.TRYWAIT P1, [UR4+0x108], R7 ;  /* 0x00010807ff0075a7 */ /* 0x000ea40008021104 */
[----:B------:R-:W-:-:S04]  /*32b0*/  PRMT R9, R0, 0x654, R9 ;  /* 0x0000065400097816 */ /* 0x000fc80000000009 */
[----:B------:R-:W-:Y:S01]  /*32c0*/  SEL R2, R9, R2, !P0 ;  /* 0x0000000209027207 */ /* 0x000fe20004000000 */
[----:B--2---:R-:W-:Y:S06]  /*32d0*/  @!P1 BRA `(.L_x_47) ;  /* 0x0000005000bc9947 */ /* 0x004fec0003800000 */
.L_x_143:
[----:B------:R-:W-:Y:S01]  /*32e0*/  UIADD3 UR6, UPT, UPT, UR4, 0x140, URZ ;  /* 0x0000014004067890 */ /* 0x000fe2000fffe0ff */
[----:B------:R3:W-:Y:S01]  /*32f0*/  @!P0 SYNCS.ARRIVE.TRANS64.RED RZ, [R2+URZ], R5 ;  /* 0x0000000502ff89a7 */ /* 0x0007e200080004ff */
[----:B------:R-:W-:Y:S01]  /*3300*/  UIADD3 UR7, UPT, UPT, UR4, 0x100, URZ ;  /* 0x0000010004077890 */ /* 0x000fe2000fffe0ff */
[----:B------:R-:W-:-:S08]  /*3310*/  LOP3.LUT R3, R3, 0x1, RZ, 0x3c, !PT ;  /* 0x0000000103037812 */ /* 0x000fd000078e3cff */
[----:B------:R-:W-:Y:S06]  /*3320*/  UGETNEXTWORKID.BROADCAST [UR6], [UR7] ;  /* 0x00000000060073ca */ /* 0x000fec0008000100 */
[----:B---3--:R-:W-:-:S04]  /*3330*/  SHF.L.U32 R5, R8, 0x1f, RZ ;  /* 0x0000001f08057819 */ /* 0x008fc800000006ff */
[----:B------:R-:W3:Y:S02]  /*3340*/  SYNCS.PHASECHK.TRANS64.TRYWAIT P1, [UR4+0x100], R5 ;  /* 0x00010005ff0075a7 */ /* 0x000ee40008021104 */
[----:B---3--:R-:W-:Y:S05]  /*3350*/  @!P1 BRA `(.L_x_48) ;  /* 0x0000005000b49947 */ /* 0x008fea0003800000 */
.L_x_145:
[----:B--2---:R-:W2:Y:S01]  /*3360*/  LDS.128 R4, [UR4+0x140] ;  /* 0x00014004ff047984 */ /* 0x004ea20008000c00 */
[----:B------:R-:W-:Y:S01]  /*3370*/  LOP3.LUT R8, R8, 0x1, RZ, 0x3c, !PT ;  /* 0x0000000108087812 */ /* 0x000fe200078e3cff */
[----:B------:R-:W-:Y:S01]  /*3380*/  @!PT LDS RZ, [RZ] ;  /* 0x00000000fffff984 */ /* 0x000fe20000000800 */
[----:B------:R-:W-:Y:S01]  /*3390*/  @!PT LDS RZ, [RZ] ;  /* 0x00000000fffff984 */ /* 0x000fe20000000800 */
[----:B------:R-:W-:Y:S01]  /*33a0*/  @!PT LDS RZ, [RZ] ;  /* 0x00000000fffff984 */ /* 0x000fe20000000800 */
[----:B------:R-:W-:Y:S01]  /*33b0*/  @!PT LDS RZ, [RZ] ;  /* 0x00000000fffff984 */ /* 0x000fe20000000800 */
[----:B------:R3:W-:Y:S06]  /*33c0*/  MEMBAR.ALL.CTA ;  /* 0x0000000000007992 */ /* 0x0007ec0000008000 */
[----:B---3--:R-:W3:Y:S02]  /*33d0*/  FENCE.VIEW.ASYNC.S ;  /* 0x00000000000073c6 */ /* 0x008ee40000000000 */
[----:B---3--:R-:W-:Y:S01]  /*33e0*/  SYNCS.ARRIVE.TRANS64.RED.A1T0 RZ, [UR5], RZ ;  /* 0x000000ffffff79a7 */ /* 0x008fe20008100405 */
[----:B--2---:R-:W-:-:S13]  /*33f0*/  LOP3.LUT P1, RZ, R6, 0x1, RZ, 0xc0, !PT ;  /* 0x0000000106ff7812 */ /* 0x004fda000782c0ff */
[----:B------:R-:W-:Y:S05]  /*3400*/  @P1 BRA `(.L_x_49) ;  /* 0xfffffffc00981947 */ /* 0x000fea000383ffff */
[----:B------:R-:W-:-:S04]  /*3410*/  SHF.L.U32 R0, R3, 0x1f, RZ ;  /* 0x0000001f03007819 */ /* 0x000fc800000006ff */
[----:B------:R-:W2:Y:S02]  /*3420*/  SYNCS.PHASECHK.TRANS64 P0, [UR4+0x108], R0 ;  /* 0x00010800ff0075a7 */ /* 0x000ea40008001004 */
[----:B-12---:R-:W-:Y:S05]  /*3430*/  @P0 EXIT ;  /* 0x000000000000094d */ /* 0x006fea0003800000 */
[----:B------:R-:W-:-:S07]  /*3440*/  MOV R0, UR4 ;  /* 0x0000000400007c02 */ /* 0x000fce0008000f00 */
.L_x_50:
[----:B-1----:R-:W-:-:S04]  /*3450*/  SHF.L.U32 R5, R3, 0x1f, RZ ;  /* 0x0000001f03057819 */ /* 0x002fc800000006ff */
[----:B------:R1:W2:Y:S03]  /*3460*/  SYNCS.PHASECHK.TRANS64.TRYWAIT P0, [R0+URZ+0x108], R5 ;  /* 0x00010805000075a7 */ /* 0x0002a600080011ff */
[----:B--2---:R-:W-:Y:S05]  /*3470*/  @!P0 NANOSLEEP.SYNCS 0x989680 ;  /* 0x009896800000895d */ /* 0x004fea0003900000 */
[----:B------:R-:W2:Y:S02]  /*3480*/  @!P0 SYNCS.PHASECHK.TRANS64 P0, [R0+URZ+0x108], R5 ;  /* 0x00010805000085a7 */ /* 0x000ea400080010ff */
[----:B--2---:R-:W-:Y:S05]  /*3490*/  @P0 EXIT ;  /* 0x000000000000094d */ /* 0x004fea0003800000 */
[----:B------:R-:W-:Y:S05]  /*34a0*/  BRA `(.L_x_50) ;  /* 0xfffffffc00e87947 */ /* 0x000fea000383ffff */
.L_x_46:
[----:B------:R-:W-:-:S09]  /*34b0*/  UISETP.NE.AND UP0, UPT, UR15, URZ, UPT ;  /* 0x000000ff0f00728c */ /* 0x000fd2000bf05270 */
[----:B------:R-:W-:Y:S05]  /*34c0*/  BRA.U UP0, `(.L_x_51) ;  /* 0x0000000d00887547 */ /* 0x000fea000b800000 */
[----:B------:R-:W2:Y:S01]  /*34d0*/  S2UR UR7, SR_CgaCtaId ;  /* 0x00000000000779c3 */ /* 0x000ea20000008800 */
[----:B------:R-:W-:Y:S01]  /*34e0*/  UMOV UR4, 0x40 ;  /* 0x0000004000047882 */ /* 0x000fe20000000000 */
[----:B------:R-:W-:Y:S01]  /*34f0*/  NOP ;  /* 0x0000000000007918 */ /* 0x000fe20000000000 */
[----:B------:R-:W-:Y:S01]  /*3500*/  UMOV UR6, 0x400 ;  /* 0x0000040000067882 */ /* 0x000fe20000000000 */
[----:B--2---:R-:W-:Y:S02]  /*3510*/  ULEA UR5, UR7, UR4, 0x18 ;  /* 0x0000000407057291 */ /* 0x004fe4000f8ec0ff */
[----:B------:R-:W-:-:S07]  /*3520*/  ULEA UR6, UR7, UR6, 0x18 ;  /* 0x0000000607067291 */ /* 0x000fce000f8ec0ff */
[----:B------:R-:W2:Y:S02]  /*3530*/  LDS.U8 R0, [UR5+0x1c] ;  /* 0x00001c05ff007984 */ /* 0x000ea40008000000 */
[----:B--2---:R-:W-:-:S13]  /*3540*/  ISETP.NE.AND P0, PT, R0, RZ, PT ;  /* 0x000000ff0000720c */ /* 0x004fda0003f05270 */
[----:B------:R-:W-:Y:S05]  /*3550*/  @P0 BRA `(.L_x_52) ;  /* 0x0000000000580947 */ /* 0x000fea0003800000 */
[----:B------:R-:W-:-:S13]  /*3560*/  ELECT P0, URZ, PT ;  /* 0x0000000000ff782f */ /* 0x000fda0003800000 */
[----:B------:R-:W-:Y:S05]  /*3570*/  @!P0 BRA `(.L_x_53) ;  /* 0x0000000000608947 */ /* 0x000fea0003800000 */
[----:B------:R-:W-:Y:S01]  /*3580*/  UMOV UR4, 0x10 ;  /* 0x0000001000047882 */ /* 0x000fe20000000000 */
[----:B------:R-:W-:Y:S01]  /*3590*/  HFMA2 R0, -RZ, RZ, 0, 5.9604644775390625e-08 ;  /* 0x00000001ff007431 */ /* 0x000fe200000001ff */
[----:B------:R-:W-:-:S03]  /*35a0*/  MOV R2, 0xffff ;  /* 0x0000ffff00027802 */ /* 0x000fc60000000f00 */
[----:B------:R-:W-:Y:S04]  /*35b0*/  DEPBAR.LE SB2, 0x36 ;  /* 0x0000ad800000791a */ /* 0x000fe80000000000 */
[----:B------:R-:W2:Y:S02]  /*35c0*/  UTCATOMSWS.FIND_AND_SET.ALIGN UP0, UR4, UR4 ;  /* 0x00000004000475e3 */ /* 0x000ea40008000800 */
[----:B--2---:R-:W-:Y:S01]  /*35d0*/  MOV R3, UR4 ;  /* 0x0000000400037c02 */ /* 0x004fe20008000f00 */
[----:B------:R-:W-:Y:S06]  /*35e0*/  BRA.U UP0, `(.L_x_54) ;  /* 0x0000000100187547 */ /* 0x000fec000b800000 */
.L_x_55:
[----:B------:R-:W-:Y:S05]  /*35f0*/  NANOSLEEP 0x64 ;  /* 0x000000640000795d */ /* 0x000fea0003800000 */
[----:B------:R-:W-:-:S05]  /*3600*/  UMOV UR4, 0x10 ;  /* 0x0000001000047882 */ /* 0x000fca0000000000 */
[----:B------:R-:W-:Y:S04]  /*3610*/  DEPBAR.LE SB2, 0x36 ;  /* 0x0000ad800000791a */ /* 0x000fe80000000000 */
[----:B------:R-:W2:Y:S02]  /*3620*/  UTCATOMSWS.FIND_AND_SET.ALIGN UP0, UR4, UR4 ;  /* 0x00000004000475e3 */ /* 0x000ea40008000800 */
[----:B--2---:R-:W-:Y:S01]  /*3630*/  MOV R3, UR4 ;  /* 0x0000000400037c02 */ /* 0x004fe20008000f00 */
[----:B------:R-:W-:Y:S05]  /*3640*/  BRA.U !UP0, `(.L_x_55) ;  /* 0xfffffffd08e87547 */ /* 0x000fea000b83ffff */
.L_x_54:
[-C--:B------:R-:W-:Y:S02]  /*3650*/  SHF.L.U32 R2, R2, R3.reuse, RZ ;  /* 0x0000000302027219 */ /* 0x080fe400000006ff */
[----:B------:R-:W-:Y:S01]  /*3660*/  SHF.L.U32 R0, R0, R3, RZ ;  /* 0x0000000300007219 */ /* 0x000fe200000006ff */
[----:B------:R-:W-:Y:S02]  /*3670*/  IMAD.SHL.U32 R3, R3, 0x20, RZ ;  /* 0x0000002003037824 */ /* 0x000fe400078e00ff */
[----:B------:R2:W-:Y:S04]  /*3680*/  ATOMS.OR RZ, [UR5+0x14], R2 ;  /* 0x00001402ffff798c */ /* 0x0005e8000b000005 */
[----:B------:R2:W-:Y:S04]  /*3690*/  ATOMS.OR RZ, [UR5+0x18], R0 ;  /* 0x00001800ffff798c */ /* 0x0005e8000b000005 */
[----:B------:R2:W-:Y:S01]  /*36a0*/  STS [UR6+0x150], R3 ;  /* 0x00015003ff007988 */ /* 0x0005e20008000806 */
[----:B------:R-:W-:Y:S05]  /*36b0*/  BRA `(.L_x_53) ;  /* 0x0000000000107947 */ /* 0x000fea0003800000 */
.L_x_52:
[----:B------:R-:W-:Y:S02]  /*36c0*/  MOV R0, 0xffffffff ;  /* 0xffffffff00007802 */ /* 0x000fe40000000f00 */
[----:B------:R-:W-:-:S03]  /*36d0*/  MOV R2, 0x3700 ;  /* 0x0000370000027802 */ /* 0x000fc60000000f00 */
[----:B------:R2:W-:Y:S04]  /*36e0*/  STS [UR6+0x150], R0 ;  /* 0x00015000ff007988 */ /* 0x0005e80008000806 */
[----:B-12--5:R-:W-:Y:S05]  /*36f0*/  CALL.REL.NOINC `($__internal_1_$__cuda_sm10x_tcgen05_guardrail_trap_phase_invalid_during_alloc) ;  /* 0x0000005400487944 */ /* 0x026fea0003c00000 */
.L_x_53:
[----:B------:R-:W-:Y:S05]  /*3700*/  WARPSYNC.ALL ;  /* 0x0000000000007948 */ /* 0x000fea0003800000 */
[----:B------:R-:W3:Y:S01]  /*3710*/  S2UR UR4, SR_CgaCtaId ;  /* 0x00000000000479c3 */ /* 0x000ee20000008800 */
[----:B------:R-:W-:Y:S01]  /*3720*/  UMOV UR20, 0x400 ;  /* 0x0000040000147882 */ /* 0x000fe20000000000 */
[----:B------:R-:W-:-:S06]  /*3730*/  NOP ;  /* 0x0000000000007918 */ /* 0x000fcc0000000000 */
[----:B------:R-:W-:Y:S06]  /*3740*/  BAR.ARV 0x6, 0xa0 ;  /* 0x0182800000007b1d */ /* 0x000fec0000002000 */
[----:B------:R-:W4:Y:S01]  /*3750*/  LDCU.64 UR6, c[0x0][0x388] ;  /* 0x00007100ff0677ac */ /* 0x000f220008000a00 */
[----:B------:R-:W-:Y:S01]  /*3760*/  IMAD.MOV.U32 R8, RZ, RZ, 0x1 ;  /* 0x00000001ff087424 */ /* 0x000fe200078e00ff */
[----:B------:R-:W1:Y:S01]  /*3770*/  LDCU.64 UR8, c[0x0][0x390] ;  /* 0x00007200ff0877ac */ /* 0x000e620008000a00 */
[----:B------:R-:W-:Y:S01]  /*3780*/  UMOV UR23, URZ ;  /* 0x000000ff00177c82 */ /* 0x000fe20008000000 */
[----:B------:R-:W-:Y:S01]  /*3790*/  UMOV UR19, URZ ;  /* 0x000000ff00137c82 */ /* 0x000fe20008000000 */
[----:B---3--:R-:W-:Y:S01]  /*37a0*/  ULEA UR20, UR4, UR20, 0x18 ;  /* 0x0000001404147291 */ /* 0x008fe2000f8ec0ff */
[----:B------:R-:W-:Y:S01]  /*37b0*/  UMOV UR32, 0x0 ;  /* 0x0000000000207882 */ /* 0x000fe20000000000 */
[----:B------:R-:W-:Y:S01]  /*37c0*/  UMOV UR33, 0x4100910 ;  /* 0x0410091000217882 */ /* 0x000fe20000000000 */
[----:B------:R-:W-:Y:S01]  /*37d0*/  UMOV UR30, 0x0 ;  /* 0x00000000001e7882 */ /* 0x000fe20000000000 */
[----:B------:R-:W-:Y:S01]  /*37e0*/  UMOV UR31, 0x4100910 ;  /* 0x04100910001f7882 */ /* 0x000fe20000000000 */
[----:B------:R-:W-:Y:S01]  /*37f0*/  UMOV UR28, 0x0 ;  /* 0x00000000001c7882 */ /* 0x000fe20000000000 */
[----:B------:R-:W-:Y:S01]  /*3800*/  UMOV UR29, 0x4100910 ;  /* 0x04100910001d7882 */ /* 0x000fe20000000000 */
[----:B----4-:R-:W-:-:S02]  /*3810*/  UIADD3 UR4, UPT, UPT, UR6, 0x1f, URZ ;  /* 0x0000001f06047890 */ /* 0x010fc4000fffe0ff */
[----:B------:R-:W2:Y:S01]  /*3820*/  LDS R9, [UR20+0x150] ;  /* 0x00015014ff097984 */ /* 0x000ea20008000800 */
[----:B------:R-:W-:Y:S01]  /*3830*/  UMOV UR26, 0x0 ;  /* 0x00000000001a7882 */ /* 0x000fe20000000000 */
[----:B------:R-:W-:Y:S01]  /*3840*/  UMOV UR27, 0x4100910 ;  /* 0x04100910001b7882 */ /* 0x000fe20000000000 */
[----:B------:R-:W-:-:S04]  /*3850*/  USHF.R.S32.HI UR5, URZ, 0x1f, UR4 ;  /* 0x0000001fff057899 */ /* 0x000fc80008011404 */
[----:B------:R-:W-:Y:S02]  /*3860*/  ULEA.HI UR4, UR5, UR4, URZ, 0x5 ;  /* 0x0000000405047291 */ /* 0x000fe4000f8f28ff */
[----:B------:R-:W-:Y:S02]  /*3870*/  UIADD3 UR5, UPT, UPT, UR20, 0x6800, URZ ;  /* 0x0000680014057890 */ /* 0x000fe4000fffe0ff */
[----:B------:R-:W-:Y:S02]  /*3880*/  USHF.R.S32.HI UR4, URZ, 0x5, UR4 ;  /* 0x00000005ff047899 */ /* 0x000fe40008011404 */
[----:B------:R-:W-:Y:S02]  /*3890*/  USHF.R.U32.HI UR6, URZ, 0x4, UR5 ;  /* 0x00000004ff067899 */ /* 0x000fe40008011605 */
[----:B------:R-:W-:Y:S02]  /*38a0*/  UIMAD UR4, UR4, UR7, URZ ;  /* 0x00000007040472a4 */ /* 0x000fe4000f8e02ff */
[----:B------:R-:W-:-:S02]  /*38b0*/  ULOP3.LUT UR6, UR6, 0x3fff, URZ, 0xc0, !UPT ;  /* 0x00003fff06067892 */ /* 0x000fc4000f8ec0ff */
[----:B-1----:R-:W-:Y:S02]  /*38c0*/  UIMAD UR4, UR4, UR8, URZ ;  /* 0x00000008040472a4 */ /* 0x002fe4000f8e02ff */
[----:B------:R-:W-:Y:S02]  /*38d0*/  ULOP3.LUT UR21, UR6, 0x10000, URZ, 0xfc, !UPT ;  /* 0x0001000006157892 */ /* 0x000fe4000f8efcff */
[----:B------:R-:W-:Y:S02]  /*38e0*/  UIMAD UR9, UR4, UR9, URZ ;  /* 0x00000009040972a4 */ /* 0x000fe4000f8e02ff */
[----:B------:R-:W-:Y:S02]  /*38f0*/  UIADD3 UR4, UPT, UPT, UR20, 0x1e800, URZ ;  /* 0x0001e80014047890 */ /* 0x000fe4000fffe0ff */
[----:B------:R-:W-:Y:S02]  /*3900*/  UIADD3 UR34, UPT, UPT, UR9, -0x1, URZ ;  /* 0xffffffff09227890 */ /* 0x000fe4000fffe0ff */
[----:B------:R-:W-:-:S02]  /*3910*/  USHF.R.U32.HI UR5, URZ, 0x4, UR4 ;  /* 0x00000004ff057899 */ /* 0x000fc40008011604 */
[----:B------:R-:W-:Y:S02]  /*3920*/  UIADD3 UR4, UPT, UPT, UR20, 0x108, URZ ;  /* 0x0000010814047890 */ /* 0x000fe4000fffe0ff */
[----:B------:R-:W-:Y:S02]  /*3930*/  ULOP3.LUT UR5, UR5, 0x3fff, URZ, 0xc0, !UPT ;  /* 0x00003fff05057892 */ /* 0x000fe4000f8ec0ff */
[----:B------:R-:W-:Y:S02]  /*3940*/  UPRMT UR25, URZ, 0x654, UR4 ;  /* 0x00000654ff197896 */ /* 0x000fe40008000004 */
[----:B------:R-:W-:Y:S02]  /*3950*/  ULOP3.LUT UR22, UR5, 0x10000, URZ, 0xfc, !UPT ;  /* 0x0001000005167892 */ /* 0x000fe4000f8efcff */
[----:B------:R-:W-:Y:S01]  /*3960*/  UISETP.GE.AND UP3, UPT, UR9, 0x1, UPT ;  /* 0x000000010900788c */ /* 0x000fe2000bf66270 */
[C---:B--2---:R-:W-:Y:S01]  /*3970*/  VIADD R3, R9.reuse, 0x40 ;  /* 0x0000004009037836 */ /* 0x044fe20000000000 */
[----:B------:R-:W-:-:S04]  /*3980*/  LOP3.LUT R2, R9, 0xffff, RZ, 0xc0, !PT ;  /* 0x0000ffff09027812 */ /* 0x000fc800078ec0ff */
[----:B------:R-:W-:-:S05]  /*3990*/  LOP3.LUT R3, R3, 0xffff, RZ, 0xc0, !PT ;  /* 0x0000ffff03037812 */ /* 0x000fca00078ec0ff */
[----:B------:R1:W-:Y:S02]  /*39a0*/  STL.64 [R1], R2 ;  /* 0x0000000201007387 */ /* 0x0003e40000100a00 */
[----:B-1----:R-:W-:-:S07]  /*39b0*/  CS2R R2, SRZ ;  /* 0x0000000000027805 */ /* 0x002fce000001ff00 */
.L_x_62:
[----:B-1----:R-:W-:-:S04]  /*39c0*/  SHF.L.U32 R5, R3, 0x1f, RZ ;  /* 0x0000001f03057819 */ /* 0x002fc800000006ff */
[----:B------:R-:W1:Y:S02]  /*39d0*/  SYNCS.PHASECHK.TRANS64.TRYWAIT P0, [UR20+0x100], R5 ;  /* 0x00010005ff0075a7 */ /* 0x000e640008001114 */
[----:B-12-4-:R-:W-:Y:S05]  /*39e0*/  @!P0 BRA `(.L_x_56) ;  /* 0x0000004c00288947 */ /* 0x016fea0003800000 */
.L_x_147:
[----:B-1----:R-:W1:Y:S01]  /*39f0*/  LDS.128 R4, [UR20+0x140] ;  /* 0x00014014ff047984 */ /* 0x002e620008000c00 */
[----:B------:R-:W-:Y:S01]  /*3a00*/  ULEA UR24, UR23, UR20, 0x3 ;  /* 0x0000001417187291 */ /* 0x000fe2000f8e18ff */
[----:B------:R-:W-:Y:S01]  /*3a10*/  SHF.L.U32 R0, R8, 0x1f, RZ ;  /* 0x0000001f08007819 */ /* 0x000fe200000006ff */
[----:B------:R-:W-:Y:S01]  /*3a20*/  @!PT LDS RZ, [RZ] ;  /* 0x00000000fffff984 */ /* 0x000fe20000000800 */
[----:B------:R-:W-:Y:S01]  /*3a30*/  @!PT LDS RZ, [RZ] ;  /* 0x00000000fffff984 */ /* 0x000fe20000000800 */
[----:B------:R-:W-:Y:S01]  /*3a40*/  @!PT LDS RZ, [RZ] ;  /* 0x00000000fffff984 */ /* 0x000fe20000000800 */
[----:B------:R-:W-:Y:S01]  /*3a50*/  @!PT LDS RZ, [RZ] ;  /* 0x00000000fffff984 */ /* 0x000fe20000000800 */
[----:B------:R2:W-:Y:S06]  /*3a60*/  MEMBAR.ALL.CTA ;  /* 0x0000000000007992 */ /* 0x0005ec0000008000 */
[----:B--2---:R-:W2:Y:S02]  /*3a70*/  FENCE.VIEW.ASYNC.S ;  /* 0x00000000000073c6 */ /* 0x004ea40000000000 */
[----:B--2---:R-:W-:Y:S01]  /*3a80*/  SYNCS.ARRIVE.TRANS64.RED.A1T0 RZ, [UR25], RZ ;  /* 0x000000ffffff79a7 */ /* 0x004fe20008100419 */
[----:B------:R-:W2:Y:S01]  /*3a90*/  SYNCS.PHASECHK.TRANS64.TRYWAIT P0, [UR24+0x120], R0 ;  /* 0x00012000ff0075a7 */ /* 0x000ea20008001118 */
[----:B-1----:R-:W-:Y:S01]  /*3aa0*/  LOP3.LUT P3, RZ, R6, 0x1, RZ, 0xc0, !PT ;  /* 0x0000000106ff7812 */ /* 0x002fe2000786c0ff */
[----:B--2---:R-:W-:-:S12]  /*3ab0*/  @!P0 BRA `(.L_x_57) ;  /* 0x0000004c000c8947 */ /* 0x004fd80003800000 */
.L_x_149:
[----:B------:R-:W-:Y:S05]  /*3ac0*/  BRA.U !UP3, `(.L_x_58) ;  /* 0x000000010bf87547 */ /* 0x000fea000b800000 */
[----:B-1----:R-:W-:Y:S01]  /*3ad0*/  IMAD.U32 R0, RZ, RZ, UR23 ;  /* 0x00000017ff007e24 */ /* 0x002fe2000f8e00ff */
[----:B------:R-:W-:-:S04]  /*3ae0*/  ULEA UR4, UR19, UR20, 0x3 ;  /* 0x0000001413047291 */ /* 0x000fc8000f8e18ff */
[----:B------:R-:W-:Y:S02]  /*3af0*/  LEA R4, R0, R1, 0x2 ;  /* 0x0000000100047211 */ /* 0x000fe400078e10ff */
[----:B------:R-:W-:Y:S01]  /*3b00*/  SHF.L.U32 R0, R2, 0x1f, RZ ;  /* 0x0000001f02007819 */ /* 0x000fe200000006ff */
[----:B------:R-:W-:-:S03]  /*3b10*/  UPLOP3.LUT UP2, UPT, UPT, UPT, UPT, 0x40, 0x4 ;  /* 0x000000000004789c */ /* 0x000fc60003f4e870 */
[----:B------:R-:W5:Y:S01]  /*3b20*/  LDL R4, [R4] ;  /* 0x0000000004047983 */ /* 0x000f620000100800 */
[----:B------:R1:W2:Y:S01]  /*3b30*/  SYNCS.PHASECHK.TRANS64.TRYWAIT P2, [UR4], R0 ;  /* 0x00000000ff0075a7 */ /* 0x0002a20008041104 */
[----:B------:R-:W-:Y:S01]  /*3b40*/  UMOV UR17, UR34 ;  /* 0x0000002200117c82 */ /* 0x000fe20008000000 */
[----:B------:R-:W-:-:S05]  /*3b50*/  UMOV UR4, UR19 ;  /* 0x0000001300047c82 */ /* 0x000fca0008000000 */
.L_x_61:
[----:B------:R-:W-:Y:S01]  /*3b60*/  ULEA UR18, UR4, UR20, 0x3 ;  /* 0x0000001404127291 */ /* 0x000fe2000f8e18ff */
[----:B--234-:R-:W-:Y:S11]  /*3b70*/  @P2 BRA `(.L_x_59) ;  /* 0x00000000000c2947 */ /* 0x01cff60003800000 */
[----:B------:R-:W-:Y:S04]  /*3b80*/  SHF.L.U32 R5, R2, 0x1f, RZ ;  /* 0x0000001f02057819 */ /* 0x000fe800000006ff */
[----:B------:R-:W2:Y:S02]  /*3b90*/  SYNCS.PHASECHK.TRANS64.TRYWAIT P0, [UR18], R5 ;  /* 0x00000005ff0075a7 */ /* 0x000ea40008001112 */
[----:B--2---:R-:W-:Y:S05]  /*3ba0*/  @!P0 BRA `(.L_x_60) ;  /* 0x0000004800e88947 */ /* 0x004fea0003800000 */
.L_x_59:
[----:B------:R-:W-:Y:S01]  /*3bb0*/  UISETP.NE.AND UP0, UPT, UR17, URZ, UPT ;  /* 0x000000ff1100728c */ /* 0x000fe2000bf05270 */
[----:B------:R-:W-:Y:S01]  /*3bc0*/  PLOP3.LUT P2, PT, PT, PT, PT, 0x80, 0x8 ;  /* 0x000000000008781c */ /* 0x000fe20003f4f070 */
[----:B------:R-:W-:Y:S01]  /*3bd0*/  UIADD3 UR5, UPT, UPT, UR4, 0x1, URZ ;  /* 0x0000000104057890 */ /* 0x000fe2000fffe0ff */
[----:B------:R-:W-:Y:S11]  /*3be0*/  ELECT P1, URZ, PT ;  /* 0x0000000000ff782f */ /* 0x000ff60003820000 */
[----:B------:R-:W-:Y:S02]  /*3bf0*/  @!UPT UIADD3 URZ, UPT, UPT, URZ, URZ, URZ ;  /* 0x000000fffffff290 */ /* 0x000fe4000fffe0ff */
[----:B-----5:R-:W-:Y:S01]  /*3c00*/  @P1 R2UR.BROADCAST UR8, R4 ;  /* 0x00000000040812ca */ /* 0x020fe200008e0000 */
[----:B------:R-:W-:Y:S01]  /*3c10*/  UISETP.NE.AND UP1, UPT, UR5, 0xc, UPT ;  /* 0x0000000c0500788c */ /* 0x000fe2000bf25270 */
[----:B------:R-:W-:Y:S01]  /*3c20*/  PLOP3.LUT P0, PT, PT, PT, UP0, 0x80, 0x8 ;  /* 0x000000000008781c */ /* 0x000fe20003f0f008 */
[----:B------:R-:W-:Y:S02]  /*3c30*/  ULEA UR10, UR4, UR22, 0x9 ;  /* 0x00000016040a7291 */ /* 0x000fe4000f8e48ff */
[----:B------:R-:W-:Y:S02]  /*3c40*/  USEL UR6, URZ, 0x1, UP1 ;  /* 0x00000001ff067887 */ /* 0x000fe40008800000 */
[----:B------:R-:W-:Y:S02]  /*3c50*/  USEL UR19, UR5, URZ, UP1 ;  /* 0x000000ff05137287 */ /* 0x000fe40008800000 */
[----:B------:R-:W-:Y:S02]  /*3c60*/  ULEA UR14, UR4, UR21, 0x9 ;  /* 0x00000015040e7291 */ /* 0x000fe4000f8e48ff */
[----:B------:R-:W-:Y:S01]  /*3c70*/  @UP0 ULEA UR5, UR19, UR20, 0x3 ;  /* 0x0000001413050291 */ /* 0x000fe2000f8e18ff */
[----:B------:R-:W-:Y:S01]  /*3c80*/  LOP3.LUT R2, R2, UR6, RZ, 0x3c, !PT ;  /* 0x0000000602027c12 */ /* 0x000fe2000f8e3cff */
[----:B------:R-:W-:Y:S02]  /*3c90*/  UIADD3 UR6, UPT, UPT, UR10, 0x2, URZ ;  /* 0x000000020a067890 */ /* 0x000fe4000fffe0ff */
[----:B------:R-:W-:Y:S01]  /*3ca0*/  UIADD3 UR4, UPT, UPT, UR14, 0x2, URZ ;  /* 0x000000020e047890 */ /* 0x000fe2000fffe0ff */
[----:B-1----:R-:W-:Y:S01]  /*3cb0*/  @P0 SHF.L.U32 R0, R2, 0x1f, RZ ;  /* 0x0000001f02000819 */ /* 0x002fe200000006ff */
[----:B------:R-:W-:Y:S01]  /*3cc0*/  UIADD3 UR12, UPT, UPT, UR10, 0x4, URZ ;  /* 0x000000040a0c7890 */ /* 0x000fe2000fffe0ff */
[----:B------:R-:W-:Y:S02]  /*3cd0*/  UMOV UR11, 0x40004040 ;  /* 0x40004040000b7882 */ /* 0x000fe40000000000 */
[----:B------:R3:W4:Y:S01]  /*3ce0*/  @P0 SYNCS.PHASECHK.TRANS64.TRYWAIT P2, [UR5], R0 ;  /* 0x00000000ff0005a7 */ /* 0x0007220008041105 */
[----:B------:R-:W-:Y:S11]  /*3cf0*/  ELECT P0, URZ, PT ;  /* 0x0000000000ff782f */ /* 0x000ff60003800000 */
[----:B------:R-:W-:Y:S02]  /*3d00*/  @!UPT UIADD3 URZ, UPT, UPT, URZ, URZ, URZ ;  /* 0x000000fffffff290 */ /* 0x000fe4000fffe0ff */
[C---:B------:R-:W-:Y:S02]  /*3d10*/  @P0 R2UR.BROADCAST UR16, R4.reuse ;  /* 0x00000000041002ca */ /* 0x040fe400008e0000 */
[----:B------:R-:W-:Y:S01]  /*3d20*/  ELECT P0, URZ, PT ;  /* 0x0000000000ff782f */ /* 0x000fe20003800000 */
[----:B------:R-:W-:Y:S01]  /*3d30*/  UMOV UR15, 0x40004040 ;  /* 0x40004040000f7882 */ /* 0x000fe20000000000 */
[----:B------:R-:W-:Y:S01]  /*3d40*/  UMOV UR7, 0x40004040 ;  /* 0x4000404000077882 */ /* 0x000fe20000000000 */
[----:B------:R1:W-:Y:S01]  /*3d50*/  UTCHMMA gdesc[UR14], gdesc[UR10], tmem[UR8], tmem[UR32], idesc[UR33], UP2 ;  /* 0x00ff200a0e0075ea */ /* 0x0003e20009000008 */
[----:B------:R-:W-:Y:S01]  /*3d60*/  UPLOP3.LUT UP2, UPT, UPT, UPT, UPT, 0x80, 0x8 ;  /* 0x000000000008789c */ /* 0x000fe20003f4f070 */
[----:B------:R-:W-:Y:S01]  /*3d70*/  UMOV UR5, 0x40004040 ;  /* 0x4000404000057882 */ /* 0x000fe20000000000 */
[----:B------:R-:W-:Y:S01]  /*3d80*/  UMOV UR13, 0x40004040 ;  /* 0x40004040000d7882 */ /* 0x000fe20000000000 */
[----:B------:R-:W-:Y:S04]  /*3d90*/  UMOV UR9, 0x40004040 ;  /* 0x4000404000097882 */ /* 0x000fe80000000000 */
[----:B------:R2:W-:Y:S01]  /*3da0*/  UTCHMMA gdesc[UR4], gdesc[UR6], tmem[UR16], tmem[UR30], idesc[UR31], UPT ;  /* 0x00ff1e06040075ea */ /* 0x0005e2000b800010 */
[----:B-1----:R-:W-:Y:S01]  /*3db0*/  UIADD3 UR8, UPT, UPT, UR14, 0x4, URZ ;  /* 0x000000040e087890 */ /* 0x002fe2000fffe0ff */
[C---:B------:R-:W-:Y:S02]  /*3dc0*/  @P0 R2UR.BROADCAST UR15, R4.reuse ;  /* 0x00000000040f02ca */ /* 0x040fe400008e0000 */
[----:B------:R-:W-:Y:S01]  /*3dd0*/  ELECT P0, URZ, PT ;  /* 0x0000000000ff782f */ /* 0x000fe20003800000 */
[----:B------:R-:W-:Y:S02]  /*3de0*/  UIADD3 UR10, UPT, UPT, UR10, 0x6, URZ ;  /* 0x000000060a0a7890 */ /* 0x000fe4000fffe0ff */
[----:B--2---:R-:W-:Y:S10]  /*3df0*/  UIADD3 UR6, UPT, UPT, UR14, 0x6, URZ ;  /* 0x000000060e067890 */ /* 0x004ff4000fffe0ff */
[----:B------:R-:W-:Y:S01]  /*3e00*/  @P0 R2UR.BROADCAST UR14, R4 ;  /* 0x00000000040e02ca */ /* 0x000fe200008e0000 */
[----:B------:R-:W-:Y:S02]  /*3e10*/  UIADD3 UR5, UPT, UPT, UR18, 0x60, URZ ;  /* 0x0000006012057890 */ /* 0x000fe4000fffe0ff */
[----:B------:R-:W-:Y:S01]  /*3e20*/  UIADD3 UR4, UPT, UPT, UR17, 0x1, URZ ;  /* 0x0000000111047890 */ /* 0x000fe2000fffe0ff */
[----:B------:R1:W-:Y:S03]  /*3e30*/  UTCHMMA gdesc[UR8], gdesc[UR12], tmem[UR15], tmem[UR28], idesc[UR29], UPT ;  /* 0x00ff1c0c080075ea */ /* 0x0003e6000b80000f */
[----:B------:R-:W-:Y:S03]  /*3e40*/  UISETP.GT.U32.AND UP0, UPT, UR4, 0x1, UPT ;  /* 0x000000010400788c */ /* 0x000fe6000bf04070 */
[----:B------:R-:W-:Y:S03]  /*3e50*/  UMOV UR4, UR19 ;  /* 0x0000001300047c82 */ /* 0x000fe60008000000 */
[----:B------:R3:W-:Y:S01]  /*3e60*/  UTCHMMA gdesc[UR6], gdesc[UR10], tmem[UR14], tmem[UR26], idesc[UR27], UPT ;  /* 0x00ff1a0a060075ea */ /* 0x0007e2000b80000e */
[----:B------:R3:W-:Y:S01]  /*3e70*/  UTCBAR [UR5], URZ ;  /* 0x000000ff050073e9 */ /* 0x0007e200080000ff */
[----:B-1----:R-:W-:Y:S07]  /*3e80*/  UIADD3 UR8, UPT, UPT, UR17, -0x1, URZ ;  /* 0xffffffff11087890 */ /* 0x002fee000fffe0ff */
[----:B------:R-:W-:Y:S01]  /*3e90*/  UMOV UR17, UR8 ;  /* 0x0000000800117c82 */ /* 0x000fe20008000000 */
[----:B------:R-:W-:Y:S05]  /*3ea0*/  BRA.U UP0, `(.L_x_61) ;  /* 0xfffffffd002c7547 */ /* 0x000fea000b83ffff */
.L_x_58:
[----:B------:R-:W-:Y:S01]  /*3eb0*/  UIADD3 UR4, UPT, UPT, UR23, 0x1, URZ ;  /* 0x0000000117047890 */ /* 0x000fe2000fffe0ff */
[----:B------:R-:W-:Y:S01]  /*3ec0*/  LOP3.LUT R3, R3, 0x1, RZ, 0x3c, !PT ;  /* 0x0000000103037812 */ /* 0x000fe200078e3cff */
[----:B---3--:R-:W-:Y:S02]  /*3ed0*/  UIADD3 UR5, UPT, UPT, UR24, 0x110, URZ ;  /* 0x0000011018057890 */ /* 0x008fe4000fffe0ff */
[----:B------:R-:W-:-:S04]  /*3ee0*/  UISETP.NE.AND UP0, UPT, UR4, 0x2, UPT ;  /* 0x000000020400788c */ /* 0x000fc8000bf05270 */
[----:B------:R-:W-:Y:S02]  /*3ef0*/  USEL UR6, URZ, 0x1, UP0 ;  /* 0x00000001ff067887 */ /* 0x000fe40008000000 */
[----:B------:R-:W-:Y:S01]  /*3f00*/  USEL UR23, UR4, URZ, UP0 ;  /* 0x000000ff04177287 */ /* 0x000fe20008000000 */
[----:B------:R2:W-:Y:S03]  /*3f10*/  UTCBAR [UR5], URZ ;  /* 0x000000ff050073e9 */ /* 0x0005e600080000ff */
[----:B------:R-:W-:Y:S01]  /*3f20*/  LOP3.LUT R8, R8, UR6, RZ, 0x3c, !PT ;  /* 0x0000000608087c12 */ /* 0x000fe2000f8e3cff */
[----:B------:R-:W-:Y:S07]  /*3f30*/  @P3 BRA `(.L_x_62) ;  /* 0xfffffff800a03947 */ /* 0x000fee000383ffff */
[----:B------:R-:W3:Y:S01]  /*3f40*/  S2UR UR6, SR_CgaCtaId ;  /* 0x00000000000679c3 */ /* 0x000ee20000008800 */
[----:B------:R-:W-:Y:S01]  /*3f50*/  ELECT P0, URZ, PT ;  /* 0x0000000000ff782f */ /* 0x000fe20003800000 */
[----:B-1----:R-:W-:Y:S01]  /*3f60*/  IMAD.MOV.U32 R0, RZ, RZ, 0x1 ;  /* 0x00000001ff007424 */ /* 0x002fe200078e00ff */
[----:B------:R-:W-:Y:S01]  /*3f70*/  UIADD3 UR20, UPT, UPT, UR20, 0x120, URZ ;  /* 0x0000012014147890 */ /* 0x000fe2000fffe0ff */
[----:B------:R-:W-:Y:S01]  /*3f80*/  SHF.L.U32 R3, R8, 0x1f, RZ ;  /* 0x0000001f08037819 */ /* 0x000fe200000006ff */
[----:B------:R-:W-:-:S03]  /*3f90*/  UMOV UR4, 0x40 ;  /* 0x0000004000047882 */ /* 0x000fc60000000000 */
[----:B------:R-:W-:Y:S01]  /*3fa0*/  UVIRTCOUNT.DEALLOC.SMPOOL 0x80 ;  /* 0x000000800000784c */ /* 0x000fe20000000000 */
[----:B---3--:R-:W-:Y:S02]  /*3fb0*/  ULEA UR6, UR6, UR4, 0x18 ;  /* 0x0000000406067291 */ /* 0x008fe4000f8ec0ff */
[----:B------:R-:W-:-:S07]  /*3fc0*/  ULEA UR4, UR23, UR20, 0x3 ;  /* 0x0000001417047291 */ /* 0x000fce000f8e18ff */
[----:B------:R1:W-:Y:S02]  /*3fd0*/  @P0 STS.U8 [UR6+0x1c], R0 ;  /* 0x00001c00ff000988 */ /* 0x0003e40008000006 */
[----:B------:R-:W3:Y:S02]  /*3fe0*/  SYNCS.PHASECHK.TRANS64.TRYWAIT P0, [UR4], R3 ;  /* 0x00000003ff0075a7 */ /* 0x000ee40008001104 */
[----:B-1-3--:R-:W-:Y:S05]  /*3ff0*/  @!P0 BRA `(.L_x_63) ;  /* 0x0000004400ec8947 */ /* 0x00afea0003800000 */
.L_x_152:
[----:B------:R-:W-:-:S04]  /*4000*/  UIADD3 UR4, UPT, UPT, UR23, 0x1, URZ ;  /* 0x0000000117047890 */ /* 0x000fc8000fffe0ff */
[----:B------:R-:W-:-:S04]  /*4010*/  UISETP.NE.AND UP0, UPT, UR4, 0x2, UPT ;  /* 0x000000020400788c */ /* 0x000fc8000bf05270 */
[----:B--2---:R-:W-:Y:S02]  /*4020*/  USEL UR5, URZ, 0x1, UP0 ;  /* 0x00000001ff057887 */ /* 0x004fe40008000000 */
[----:B------:R-:W-:-:S04]  /*4030*/  USEL UR4, UR4, URZ, UP0 ;  /* 0x000000ff04047287 */ /* 0x000fc80008000000 */
[----:B------:R-:W-:Y:S01]  /*4040*/  ULEA UR4, UR4, UR20, 0x3 ;  /* 0x0000001404047291 */ /* 0x000fe2000f8e18ff */
[----:B-1----:R-:W-:-:S04]  /*4050*/  LOP3.LUT R3, R8, UR5, RZ, 0x3c, !PT ;  /* 0x0000000508037c12 */ /* 0x002fc8000f8e3cff */
[----:B------:R-:W-:-:S04]  /*4060*/  SHF.L.U32 R3, R3, 0x1f, RZ ;  /* 0x0000001f03037819 */ /* 0x000fc800000006ff */
[----:B------:R-:W1:Y:S02]  /*4070*/  SYNCS.PHASECHK.TRANS64.TRYWAIT P0, [UR4], R3 ;  /* 0x00000003ff0075a7 */ /* 0x000e640008001104 */
[----:B-1----:R-:W-:Y:S05]  /*4080*/  @!P0 BRA `(.L_x_64) ;  /* 0x0000004400e08947 */ /* 0x002fea0003800000 */
.L_x_154:
[----:B------:R-:W-:Y:S01]  /*4090*/  NOP ;  /* 0x0000000000007918 */ /* 0x000fe20000000000 */
[----:B-1----:R-:W1:Y:S01]  /*40a0*/  LDS R0, [UR6+0x14] ;  /* 0x00001406ff007984 */ /* 0x002e620008000800 */
[----:B------:R-:W-:Y:S01]  /*40b0*/  LOP3.LUT R2, R9, 0xffff, RZ, 0xc0, !PT ;  /* 0x0000ffff09027812 */ /* 0x000fe200078ec0ff */
[----:B------:R-:W-:Y:S02]  /*40c0*/  IMAD.MOV.U32 R3, RZ, RZ, 0xffff ;  /* 0x0000ffffff037424 */ /* 0x000fe400078e00ff */
[----:B------:R-:W-:Y:S01]  /*40d0*/  IMAD.MOV.U32 R5, RZ, RZ, 0x1 ;  /* 0x00000001ff057424 */ /* 0x000fe200078e00ff */
[----:B------:R-:W-:-:S04]  /*40e0*/  SHF.R.U32.HI R2, RZ, 0x5, R2 ;  /* 0x00000005ff027819 */ /* 0x000fc80000011602 */
[-C--:B------:R-:W-:Y:S02]  /*40f0*/  SHF.L.U32 R3, R3, R2.reuse, RZ ;  /* 0x0000000203037219 */ /* 0x080fe400000006ff */
[----:B------:R-:W-:Y:S02]  /*4100*/  SHF.L.U32 R5, R5, R2, RZ ;  /* 0x0000000205057219 */ /* 0x000fe400000006ff */
[----:B-1----:R-:W-:-:S04]  /*4110*/  LOP3.LUT R0, R0, R3, RZ, 0xc0, !PT ;  /* 0x0000000300007212 */ /* 0x002fc800078ec0ff */
[----:B------:R-:W-:-:S13]  /*4120*/  ISETP.NE.AND P0, PT, R0, R3, PT ;  /* 0x000000030000720c */ /* 0x000fda0003f05270 */
[----:B------:R-:W-:Y:S05]  /*4130*/  @P0 BRA `(.L_x_65) ;  /* 0x00000000005c0947 */ /* 0x000fea0003800000 */
[----:B------:R-:W1:Y:S02]  /*4140*/  LDS R0, [UR6+0x18] ;  /* 0x00001806ff007984 */ /* 0x000e640008000800 */
[----:B-1----:R-:W-:-:S04]  /*4150*/  LOP3.LUT R0, R0, R5, RZ, 0xc0, !PT ;  /* 0x0000000500007212 */ /* 0x002fc800078ec0ff */
[----:B------:R-:W-:-:S13]  /*4160*/  ISETP.NE.AND P0, PT, R0, R5, PT ;  /* 0x000000050000720c */ /* 0x000fda0003f05270 */
[----:B------:R-:W-:Y:S05]  /*4170*/  @P0 BRA `(.L_x_66) ;  /* 0x0000000000400947 */ /* 0x000fea0003800000 */
[----:B------:R-:W-:Y:S01]  /*4180*/  R2UR UR4, R3 ;  /* 0x00000000030472ca */ /* 0x000fe200000e0000 */
[----:B------:R-:W1:Y:S01]  /*4190*/  S2R R2, SR_LANEID ;  /* 0x0000000000027919 */ /* 0x000e620000000000 */
[----:B------:R-:W-:-:S04]  /*41a0*/  LOP3.LUT R5, RZ, R5, RZ, 0x33, !PT ;  /* 0x00000005ff057212 */ /* 0x000fc800078e33ff */
[----:B------:R-:W2:Y:S07]  /*41b0*/  REDUX UR7, R5 ;  /* 0x00000000050773c4 */ /* 0x000eae0000000000 */
[----:B------:R-:W-:-:S03]  /*41c0*/  ULOP3.LUT UR5, URZ, UR4, URZ, 0x33, !UPT ;  /* 0x00000004ff057292 */ /* 0x000fc6000f8e33ff */
[----:B------:R-:W-:Y:S02]  /*41d0*/  VOTEU.ANY UR4, UPT, PT ;  /* 0x0000000000047886 */ /* 0x000fe400038e0100 */
[----:B------:R-:W-:Y:S01]  /*41e0*/  UFLO.U32 UR4, UR4 ;  /* 0x00000004000472bd */ /* 0x000fe200080e0000 */
[----:B------:R-:W-:-:S04]  /*41f0*/  IMAD.U32 R0, RZ, RZ, UR5 ;  /* 0x00000005ff007e24 */ /* 0x000fc8000f8e00ff */
[----:B------:R-:W3:Y:S02]  /*4200*/  REDUX UR8, R0 ;  /* 0x00000000000873c4 */ /* 0x000ee40000000000 */
[----:B------:R1:W-:Y:S02]  /*4210*/  UTCATOMSWS.AND URZ, UR5 ;  /* 0x0000000500ff79e3 */ /* 0x0003e40008000000 */
[----:B-1----:R-:W-:Y:S01]  /*4220*/  ISETP.EQ.U32.AND P0, PT, R2, UR4, PT ;  /* 0x0000000402007c0c */ /* 0x002fe2000bf02070 */
[----:B--2---:R-:W-:Y:S02]  /*4230*/  IMAD.U32 R2, RZ, RZ, UR7 ;  /* 0x00000007ff027e24 */ /* 0x004fe4000f8e00ff */
[----:B---3--:R-:W-:-:S10]  /*4240*/  IMAD.U32 R3, RZ, RZ, UR8 ;  /* 0x00000008ff037e24 */ /* 0x008fd4000f8e00ff */
[----:B------:R1:W-:Y:S04]  /*4250*/  @P0 ATOMS.AND RZ, [UR6+0x14], R3 ;  /* 0x00001403ffff098c */ /* 0x0003e8000a800006 */
[----:B------:R1:W-:Y:S01]  /*4260*/  @P0 ATOMS.AND RZ, [UR6+0x18], R2 ;  /* 0x00001802ffff098c */ /* 0x0003e2000a800006 */
[----:B------:R-:W-:Y:S05]  /*4270*/  BRA `(.L_x_67) ;  /* 0x0000000000147947 */ /* 0x000fea0003800000 */
.L_x_66:
[----:B------:R-:W-:Y:S02]  /*4280*/  MOV R2, 0x42a0 ;  /* 0x000042a000027802 */ /* 0x000fe40000000f00 */
[----:B----45:R-:W-:Y:S05]  /*4290*/  CALL.REL.NOINC `($__internal_0_$__cuda_sm10x_tcgen05_guardrail_trap_col_being_dealloced_not_returned_by_alloc) ;  /* 0x0000004800547944 */ /* 0x030fea0003c00000 */
[----:B------:R-:W-:Y:S05]  /*42a0*/  BRA `(.L_x_67) ;  /* 0x0000000000087947 */ /* 0x000fea0003800000 */
.L_x_65:
[----:B------:R-:W-:Y:S02]  /*42b0*/  MOV R2, 0x42d0 ;  /* 0x000042d000027802 */ /* 0x000fe40000000f00 */
[----:B----45:R-:W-:Y:S05]  /*42c0*/  CALL.REL.NOINC `($__internal_2_$__cuda_sm10x_tcgen05_guardrail_trap_unallocated_columns_being_dealloced) ;  /* 0x0000004800607944 */ /* 0x030fea0003c00000 */
.L_x_67:
[----:B------:R-:W-:Y:S01]  /*42d0*/  NOP ;  /* 0x0000000000007918 */ /* 0x000fe20000000000 */
[----:B------:R-:W-:Y:S05]  /*42e0*/  EXIT ;  /* 0x000000000000794d */ /* 0x000fea0003800000 */
.L_x_51:
[----:B------:R-:W-:-:S09]  /*42f0*/  UISETP.NE.OR UP0, UPT, UR15, 0x3, !UP2 ;  /* 0x000000030f00788c */ /* 0x000fd2000d705670 */
[----:B------:R-:W-:Y:S05]  /*4300*/  BRA.U UP0, `(.L_x_68) ;  /* 0x0000001100747547 */ /* 0x000fea000b800000 */
[----:B------:R-:W2:Y:S01]  /*4310*/  LDC.64 R2, c[0x0][0x988] ;  /* 0x00026200ff027b82 */ /* 0x000ea20000000a00 */
[----:B------:R-:W3:Y:S01]  /*4320*/  LDCU UR27, c[0x0][0x370] ;  /* 0x00006e00ff1b77ac */ /* 0x000ee20008000800 */
[----:B------:R-:W-:Y:S01]  /*4330*/  R2UR UR45, R56 ;  /* 0x00000000382d72ca */ /* 0x000fe200000e0000 */
[----:B------:R-:W-:Y:S01]  /*4340*/  IMAD.MOV.U32 R11, RZ, RZ, 0x1 ;  /* 0x00000001ff0b7424 */ /* 0x000fe200078e00ff */
[----:B------:R-:W-:Y:S01]  /*4350*/  R2UR UR44, R57 ;  /* 0x00000000392c72ca */ /* 0x000fe200000e0000 */
[----:B------:R-:W4:Y:S01]  /*4360*/  LDCU.128 UR28, c[0x0][0xc10] ;  /* 0x00018200ff1c77ac */ /* 0x000f220008000c00 */
[----:B------:R-:W-:Y:S02]  /*4370*/  IMAD.MOV.U32 R10, RZ, RZ, RZ ;  /* 0x000000ffff0a7224 */ /* 0x000fe400078e00ff */
[----:B------:R-:W1:Y:S01]  /*4380*/  S2UR UR6, SR_CgaCtaId ;  /* 0x00000000000679c3 */ /* 0x000e620000008800 */
[----:B------:R-:W4:Y:S01]  /*4390*/  LDCU UR26, c[0x0][0x374] ;  /* 0x00006e80ff1a77ac */ /* 0x000f220008000800 */
[----:B------:R-:W-:Y:S01]  /*43a0*/  IMAD.MOV.U32 R9, RZ, RZ, 0x2000 ;  /* 0x00002000ff097424 */ /* 0x000fe200078e00ff */
[----:B------:R-:W3:Y:S05]  /*43b0*/  LDCU.128 UR32, c[0x0][0xa80] ;  /* 0x00015000ff2077ac */ /* 0x000eea0008000c00 */
[----:B------:R-:W3:Y:S01]  /*43c0*/  LDC.64 R12, c[0x0][0x348] ;  /* 0x0000d200ff0c7b82 */ /* 0x000ee20000000a00 */
[----:B------:R-:W3:Y:S01]  /*43d0*/  LDCU UR17, c[0x0][0xc0c] ;  /* 0x00018180ff1177ac */ /* 0x000ee20008000800 */
[----:B------:R-:W3:Y:S01]  /*43e0*/  LDCU UR47, c[0x0][0xc20] ;  /* 0x00018400ff2f77ac */ /* 0x000ee20008000800 */
[----:B--2---:R-:W-:Y:S01]  /*43f0*/  ISETP.NE.U32.AND P0, PT, R2, RZ, PT ;  /* 0x000000ff0200720c */ /* 0x004fe20003f05070 */
[----:B------:R-:W2:Y:S03]  /*4400*/  LDCU UR4, c[0x0][0xc30] ;  /* 0x00018600ff0477ac */ /* 0x000ea60008000800 */
[----:B------:R-:W-:Y:S01]  /*4410*/  ISETP.NE.AND.EX P0, PT, R3, RZ, PT, P0 ;  /* 0x000000ff0300720c */ /* 0x000fe20003f05300 */
[----:B------:R-:W2:Y:S01]  /*4420*/  LDCU.128 UR40, c[0x0][0xa90] ;  /* 0x00015200ff2877ac */ /* 0x000ea20008000c00 */
[----:B------:R-:W2:Y:S01]  /*4430*/  LDC.64 R2, c[0x0][0x990] ;  /* 0x00026400ff027b82 */ /* 0x000ea20000000a00 */
[----:B------:R-:W-:Y:S01]  /*4440*/  UMOV UR24, 0x400 ;  /* 0x0000040000187882 */ /* 0x000fe20000000000 */
[----:B----4-:R-:W-:-:S02]  /*4450*/  UIMAD.WIDE.U32 UR8, UR26, UR31, URZ ;  /* 0x0000001f1a0872a5 */ /* 0x010fc4000f8e00ff */
[----:B-1----:R-:W-:Y:S02]  /*4460*/  ULEA UR24, UR6, UR24, 0x18 ;  /* 0x0000001806187291 */ /* 0x002fe4000f8ec0ff */
[----:B---3--:R-:W-:Y:S02]  /*4470*/  UIMAD.WIDE.U32 UR6, UR27, UR28, URZ ;  /* 0x0000001c1b0672a5 */ /* 0x008fe4000f8e00ff */
[----:B------:R-:W-:Y:S02]  /*4480*/  UISETP.NE.AND UP5, UPT, UR32, 0x1, UPT ;  /* 0x000000012000788c */ /* 0x000fe4000bfa5270 */
[----:B------:R-:W-:Y:S02]  /*4490*/  UIADD3 UR36, UPT, UPT, UR24, 0x108, URZ ;  /* 0x0000010818247890 */ /* 0x000fe4000fffe0ff */
[----:B------:R-:W-:Y:S01]  /*44a0*/  UISETP.GE.AND UP0, UPT, UR39, 0x1, UPT ;  /* 0x000000012700788c */ /* 0x000fe2000bf06270 */
[----:B------:R-:W-:Y:S01]  /*44b0*/  UMOV UR38, UR7 ;  /* 0x0000000700267c82 */ /* 0x000fe20008000000 */
[----:B------:R-:W-:Y:S01]  /*44c0*/  UMOV UR37, UR9 ;  /* 0x0000000900257c82 */ /* 0x000fe20008000000 */
[----:B------:R-:W-:-:S02]  /*44d0*/  UISETP.NE.AND UP1, UPT, UR17, 0x1, UPT ;  /* 0x000000011100788c */ /* 0x000fc4000bf25270 */
[----:B------:R-:W-:Y:S01]  /*44e0*/  UISETP.NE.AND UP0, UPT, UR30, 0x1, UPT ;  /* 0x000000011e00788c */ /* 0x000fe2000bf05270 */
[----:B------:R-:W-:Y:S01]  /*44f0*/  UMOV UR23, URZ ;  /* 0x000000ff00177c82 */ /* 0x000fe20008000000 */
[----:B------:R-:W1:Y:S01]  /*4500*/  LDCU UR48, c[0x0][0xaa0] ;  /* 0x00015400ff3077ac */ /* 0x000e620008000800 */
[----:B------:R-:W-:Y:S02]  /*4510*/  UPLOP3.LUT UP4, UPT, UPT, UPT, UPT, 0x40, 0x4 ;  /* 0x000000000004789c */ /* 0x000fe40003f8e870 */
[----:B------:R-:W-:Y:S01]  /*4520*/  UISETP.NE.AND UP6, UPT, UR39, 0x1, UPT ;  /* 0x000000012700788c */ /* 0x000fe2000bfc5270 */
[----:B------:R-:W3:Y:S01]  /*4530*/  LDCU.64 UR18, c[0x0][0xc28] ;  /* 0x00018500ff1277ac */ /* 0x000ee20008000a00 */
[----:B--2---:R-:W-:Y:S02]  /*4540*/  UISETP.NE.AND UP2, UPT, UR4, 0x1, UPT ;  /* 0x000000010400788c */ /* 0x004fe4000bf45270 */
[----:B------:R-:W-:Y:S02]  /*4550*/  UPRMT UR36, URZ, 0x654, UR36 ;  /* 0x00000654ff247896 */ /* 0x000fe40008000024 */
[----:B------:R-:W-:-:S02]  /*4560*/  USHF.R.U32.HI UR38, URZ, UR29, UR38 ;  /* 0x0000001dff267299 */ /* 0x000fc40008011626 */
[----:B------:R-:W-:Y:S02]  /*4570*/  USHF.R.U32.HI UR37, URZ, UR47, UR37 ;  /* 0x0000002fff257299 */ /* 0x000fe40008011625 */
[----:B------:R-:W-:Y:S02]  /*4580*/  UISETP.NE.AND UP1, UPT, UR35, 0x1, UPT ;  /* 0x000000012300788c */ /* 0x000fe4000bf25270 */
[----:B------:R-:W-:Y:S01]  /*4590*/  UISETP.NE.AND UP0, UPT, UR42, 0x1, UPT ;  /* 0x000000012a00788c */ /* 0x000fe2000bf05270 */
[----:B------:R-:W-:-:S10]  /*45a0*/  VOTEU.ANY UP5, P0 ;  /* 0x0000000000ff7886 */ /* 0x000fd400000a0100 */
.L_x_77:
[----:B------:R-:W-:Y:S04]  /*45b0*/  SHF.L.U32 R5, R10, 0x1f, RZ ;  /* 0x0000001f0a057819 */ /* 0x000fe800000006ff */
[----:B--2---:R-:W2:Y:S02]  /*45c0*/  SYNCS.PHASECHK.TRANS64.TRYWAIT P0, [UR24+0x100], R5 ;  /* 0x00010005ff0075a7 */ /* 0x004ea40008001118 */
[----:B--2---:R-:W-:Y:S05]  /*45d0*/  @!P0 BRA `(.L_x_69) ;  /* 0x0000004000a48947 */ /* 0x004fea0003800000 */
.L_x_156:
[----:B--2---:R-:W2:Y:S01]  /*45e0*/  LDS.128 R4, [UR24+0x140] ;  /* 0x00014018ff047984 */ /* 0x004ea20008000c00 */
[----:B------:R-:W-:Y:S01]  /*45f0*/  UISETP.GE.AND UP0, UPT, UR39, 0x1, UPT ;  /* 0x000000012700788c */ /* 0x000fe2000bf06270 */
[----:B------:R-:W-:Y:S01]  /*4600*/  @!PT LDS RZ, [RZ] ;  /* 0x00000000fffff984 */ /* 0x000fe20000000800 */
[----:B------:R-:W-:Y:S01]  /*4610*/  @!PT LDS RZ, [RZ] ;  /* 0x00000000fffff984 */ /* 0x000fe20000000800 */
[----:B------:R-:W-:Y:S01]  /*4620*/  @!PT LDS RZ, [RZ] ;  /* 0x00000000fffff984 */ /* 0x000fe20000000800 */
[----:B------:R-:W-:Y:S01]  /*4630*/  @!PT LDS RZ, [RZ] ;  /* 0x00000000fffff984 */ /* 0x000fe20000000800 */
[----:B------:R4:W-:Y:S06]  /*4640*/  MEMBAR.ALL.CTA ;  /* 0x0000000000007992 */ /* 0x0009ec0000008000 */
[----:B----4-:R-:W4:Y:S02]  /*4650*/  FENCE.VIEW.ASYNC.S ;  /* 0x00000000000073c6 */ /* 0x010f240000000000 */
[----:B----4-:R-:W-:Y:S01]  /*4660*/  SYNCS.ARRIVE.TRANS64.RED.A1T0 RZ, [UR36], RZ ;  /* 0x000000ffffff79a7 */ /* 0x010fe20008100424 */
[----:B--2---:R-:W-:Y:S11]  /*4670*/  LOP3.LUT P0, RZ, R6, 0x1, RZ, 0xc0, !PT ;  /* 0x0000000106ff7812 */ /* 0x004ff6000780c0ff */
[----:B------:R-:W-:Y:S02]  /*4680*/  @!UPT UIADD3 URZ, UPT, UPT, URZ, URZ, URZ ;  /* 0x000000fffffff290 */ /* 0x000fe4000fffe0ff */
[----:B------:R-:W-:Y:S01]  /*4690*/  VOTEU.ANY UP1, P0 ;  /* 0x0000000000ff7886 */ /* 0x000fe20000020100 */
[----:B------:R-:W-:Y:S11]  /*46a0*/  PLOP3.LUT P0, PT, PT, PT, UP1, 0x80, 0x8 ;  /* 0x000000000008781c */ /* 0x000ff60003f0f018 */
[----:B------:R-:W-:Y:S02]  /*46b0*/  @!UPT UIADD3 URZ, UPT, UPT, URZ, URZ, URZ ;  /* 0x000000fffffff290 */ /* 0x000fe4000fffe0ff */
[----:B------:R-:W-:Y:S02]  /*46c0*/  @P0 MOV R8, R4 ;  /* 0x0000000400080202 */ /* 0x000fe40000000f00 */
[----:B------:R-:W-:Y:S02]  /*46d0*/  @P0 LOP3.LUT R0, R5, 0xffff, RZ, 0xc0, !PT ;  /* 0x0000ffff05000812 */ /* 0x000fe400078ec0ff */
[----:B------:R-:W-:Y:S02]  /*46e0*/  @P0 R2UR UR5, R8 ;  /* 0x00000000080502ca */ /* 0x000fe400000e0000 */
[----:B------:R-:W-:Y:S11]  /*46f0*/  @P0 R2UR UR4, R0 ;  /* 0x00000000000402ca */ /* 0x000ff600000e0000 */
[----:B------:R-:W-:Y:S02]  /*4700*/  @UP1 UMOV UR16, UR5 ;  /* 0x0000000500101c82 */ /* 0x000fe40008000000 */
[----:B------:R-:W-:Y:S01]  /*4710*/  @UP1 UMOV UR15, UR4 ;  /* 0x00000004000f1c82 */ /* 0x000fe20008000000 */
[----:B------:R-:W-:Y:S05]  /*4720*/  BRA.U !UP0, `(.L_x_70) ;  /* 0x0000000108b47547 */ /* 0x000fea000b800000 */
[----:B------:R-:W-:Y:S02]  /*4730*/  UIMAD.WIDE.U32 UR8, UR15, UR31, URZ ;  /* 0x0000001f0f0872a5 */ /* 0x000fe4000f8e00ff */
[----:B------:R-:W-:Y:S02]  /*4740*/  UP2UR UR14, UPR, URZ, 0x2 ;  /* 0x00000002ff0e7883 */ /* 0x000fe40008000000 */
[----:B------:R-:W-:Y:S02]  /*4750*/  UISETP.NE.AND UP1, UPT, UR30, 0x1, UPT ;  /* 0x000000011e00788c */ /* 0x000fe4000bf25270 */
[----:B------:R-:W-:Y:S02]  /*4760*/  UIMAD.WIDE.U32 UR10, UR16, UR28, URZ ;  /* 0x0000001c100a72a5 */ /* 0x000fe4000f8e00ff */
[----:B------:R-:W-:Y:S02]  /*4770*/  USEL UR4, UR26, UR37, !UP1 ;  /* 0x000000251a047287 */ /* 0x000fe4000c800000 */
[----:B------:R-:W-:Y:S02]  /*4780*/  UISETP.NE.AND UP0, UPT, UR17, 0x1, UPT ;  /* 0x000000011100788c */ /* 0x000fe4000bf05270 */
[----:B---3--:R-:W-:Y:S02]  /*4790*/  UIMAD.WIDE.U32 UR12, UR4, UR18, URZ ;  /* 0x00000012040c72a5 */ /* 0x008fe4000f8e00ff */
[----:B------:R-:W-:Y:S01]  /*47a0*/  USEL UR7, UR27, UR38, !UP0 ;  /* 0x000000261b077287 */ /* 0x000fe2000c000000 */
[----:B------:R-:W-:Y:S02]  /*47b0*/  UMOV UR5, UR9 ;  /* 0x0000000900057c82 */ /* 0x000fe40008000000 */
[----:B------:R-:W-:Y:S02]  /*47c0*/  USHF.R.U32.HI UR6, URZ, UR47, UR5 ;  /* 0x0000002fff067299 */ /* 0x000fe40008011605 */
[----:B------:R-:W-:Y:S02]  /*47d0*/  UIMAD.WIDE.U32 UR20, UR7, UR18, URZ ;  /* 0x00000012071472a5 */ /* 0x000fe4000f8e00ff */
[----:B------:R-:W-:Y:S02]  /*47e0*/  USEL UR6, UR15, UR6, !UP1 ;  /* 0x000000060f067287 */ /* 0x000fe4000c800000 */
[----:B------:R-:W-:Y:S01]  /*47f0*/  UISETP.NE.AND UP1, UPT, UR14, URZ, UPT ;  /* 0x000000ff0e00728c */ /* 0x000fe2000bf25270 */
[----:B------:R-:W-:Y:S01]  /*4800*/  UMOV UR5, UR11 ;  /* 0x0000000b00057c82 */ /* 0x000fe20008000000 */
[----:B------:R-:W-:Y:S02]  /*4810*/  UIMAD.WIDE.U32 UR10, UR6, UR18, URZ ;  /* 0x00000012060a72a5 */ /* 0x000fe4000f8e00ff */
[----:B------:R-:W-:Y:S03]  /*4820*/  USHF.R.U32.HI UR8, URZ, UR29, UR5 ;  /* 0x0000001dff087299 */ /* 0x000fe60008011605 */
[----:B------:R-:W-:Y:S02]  /*4830*/  UMOV UR5, UR13 ;  /* 0x0000000d00057c82 */ /* 0x000fe40008000000 */
[----:B------:R-:W-:Y:S03]  /*4840*/  @UP6 USHF.R.U32.HI UR4, URZ, UR19, UR5 ;  /* 0x00000013ff046299 */ /* 0x000fe60008011605 */
[----:B------:R-:W-:Y:S01]  /*4850*/  UMOV UR5, UR21 ;  /* 0x0000001500057c82 */ /* 0x000fe20008000000 */
[----:B------:R-:W-:Y:S02]  /*4860*/  UIMAD UR4, UR39, UR4, URZ ;  /* 0x00000004270472a4 */ /* 0x000fe4000f8e02ff */
[----:B------:R-:W-:Y:S02]  /*4870*/  @UP6 USHF.R.U32.HI UR7, URZ, UR19, UR5 ;  /* 0x00000013ff076299 */ /* 0x000fe40008011605 */
[----:B------:R-:W-:Y:S02]  /*4880*/  USEL UR5, UR16, UR8, !UP0 ;  /* 0x0000000810057287 */ /* 0x000fe4000c000000 */
[----:B------:R-:W-:Y:S02]  /*4890*/  UIMAD UR8, UR39, UR7, URZ ;  /* 0x00000007270872a4 */ /* 0x000fe4000f8e02ff */
[----:B------:R-:W-:Y:S03]  /*48a0*/  UISETP.GE.AND UP0, UPT, UR6, UR4, UPT ;  /* 0x000000040600728c */ /* 0x000fe6000bf06270 */
[----:B------:R-:W-:Y:S01]  /*48b0*/  UMOV UR4, UR11 ;  /* 0x0000000b00047c82 */ /* 0x000fe20008000000 */
[----:B------:R-:W-:Y:S02]  /*48c0*/  UISETP.GE.OR UP0, UPT, UR5, UR8, UP0 ;  /* 0x000000080500728c */ /* 0x000fe40008706670 */
[----:B------:R-:W-:Y:S02]  /*48d0*/  USHF.R.U32.HI UR4, URZ, UR19, UR4 ;  /* 0x00000013ff047299 */ /* 0x000fe40008011604 */
[----:B------:R-:W-:Y:S02]  /*48e0*/  UIMAD.WIDE.U32 UR8, UR5, UR18, URZ ;  /* 0x00000012050872a5 */ /* 0x000fe4000f8e00ff */
[----:B------:R-:W-:Y:S04]  /*48f0*/  USEL UR10, UR6, UR4, !UP6 ;  /* 0x00000004060a7287 */ /* 0x000fe8000f000000 */
[----:B------:R-:W-:Y:S01]  /*4900*/  UIADD3 UR11, UPT, UPT, -UR10, URZ, URZ ;  /* 0x000000ff0a0b7290 */ /* 0x000fe2000fffe1ff */
[----:B------:R-:W-:Y:S02]  /*4910*/  @!UP0 UMOV UR4, UR9 ;  /* 0x0000000900048c82 */ /* 0x000fe40008000000 */
[----:B------:R-:W-:Y:S02]  /*4920*/  @!UP0 USHF.R.U32.HI UR4, URZ, UR19, UR4 ;  /* 0x00000013ff048299 */ /* 0x000fe40008011604 */
[----:B------:R-:W-:Y:S02]  /*4930*/  UIMAD UR8, UR39, UR11, UR6 ;  /* 0x0000000b270872a4 */ /* 0x000fe4000f8e0206 */
[----:B------:R-:W-:Y:S04]  /*4940*/  @!UP0 USEL UR4, UR5, UR4, !UP6 ;  /* 0x0000000405048287 */ /* 0x000fe8000f000000 */
[----:B------:R-:W-:Y:S02]  /*4950*/  @!UP0 UIMAD UR8, UR7, UR8, UR4 ;  /* 0x00000008070882a4 */ /* 0x000fe4000f8e0204 */
[----:B------:R-:W-:Y:S02]  /*4960*/  @!UP0 UIADD3 UR9, UPT, UPT, UR10, -UR4, URZ ;  /* 0x800000040a098290 */ /* 0x000fe4000fffe0ff */
[----:B------:R-:W-:Y:S02]  /*4970*/  UIADD3 UR4, UPT, UPT, -UR5, URZ, URZ ;  /* 0x000000ff05047290 */ /* 0x000fe4000fffe1ff */
[----:B------:R-:W-:Y:S02]  /*4980*/  UIADD3 UR7, UPT, UPT, -UR6, URZ, URZ ;  /* 0x000000ff06077290 */ /* 0x000fe4000fffe1ff */
[----:B------:R-:W-:Y:S02]  /*4990*/  @!UP0 UIMAD UR6, UR9, UR39, UR5 ;  /* 0x00000027090682a4 */ /* 0x000fe4000f8e0205 */
[----:B------:R-:W-:Y:S02]  /*49a0*/  UIMAD UR16, UR17, UR4, UR16 ;  /* 0x00000004111072a4 */ /* 0x000fe4000f8e0210 */
[----:B------:R-:W-:Y:S01]  /*49b0*/  UIMAD UR15, UR30, UR7, UR15 ;  /* 0x000000071e0f72a4 */ /* 0x000fe2000f8e020f */
[----:B------:R-:W-:Y:S02]  /*49c0*/  @!UP0 UMOV UR5, UR8 ;  /* 0x0000000800058c82 */ /* 0x000fe40008000000 */
[----:B------:R-:W-:Y:S02]  /*49d0*/  UIMAD UR16, UR5, UR17, UR16 ;  /* 0x00000011051072a4 */ /* 0x000fe4000f8e0210 */
[----:B------:R-:W-:Y:S11]  /*49e0*/  UIMAD UR15, UR6, UR30, UR15 ;  /* 0x0000001e060f72a4 */ /* 0x000ff6000f8e020f */
[----:B------:R-:W-:Y:S01]  /*49f0*/  @!UPT UIADD3 URZ, UPT, UPT, URZ, URZ, URZ ;  /* 0x000000fffffff290 */ /* 0x000fe2000fffe0ff */
.L_x_70:
[----:B------:R-:W2:Y:S01]  /*4a00*/  @!UP2 LDCU.128 UR8, c[0x0][0xc10] ;  /* 0x00018200ff08a7ac */ /* 0x000ea20008000c00 */
[C---:B------:R-:W-:Y:S02]  /*4a10*/  ISETP.NE.U32.AND P2, PT, R2.reuse, RZ, PT ;  /* 0x000000ff0200720c */ /* 0x040fe40003f45070 */
[----:B------:R-:W-:Y:S02]  /*4a20*/  ISETP.NE.U32.AND P1, PT, R2, RZ, PT ;  /* 0x000000ff0200720c */ /* 0x000fe40003f25070 */
[C---:B------:R-:W-:Y:S02]  /*4a30*/  ISETP.NE.AND.EX P2, PT, R3.reuse, RZ, PT, P2 ;  /* 0x000000ff0300720c */ /* 0x040fe40003f45320 */
[----:B------:R-:W-:Y:S01]  /*4a40*/  ISETP.NE.AND.EX P1, PT, R3, RZ, PT, P1 ;  /* 0x000000ff0300720c */ /* 0x000fe20003f25310 */
[----:B------:R-:W4:Y:S01]  /*4a50*/  @!UP2 LDCU UR5, c[0x0][0xc0c] ;  /* 0x00018180ff05a7ac */ /* 0x000f220008000800 */
[----:B------:R-:W-:Y:S02]  /*4a60*/  USHF.L.U32 UR25, UR22, 0x6, URZ ;  /* 0x0000000616197899 */ /* 0x000fe400080006ff */
[----:B--2---:R-:W-:Y:S07]  /*4a70*/  UIMAD.WIDE.U32 UR6, UR16, UR8, URZ ;  /* 0x00000008100672a5 */ /* 0x004fee000f8e00ff */
[----:B------:R-:W-:Y:S01]  /*4a80*/  @!UP2 UMOV UR4, UR7 ;  /* 0x000000070004ac82 */ /* 0x000fe20008000000 */
[----:B----4-:R-:W-:Y:S02]  /*4a90*/  @!UP2 UISETP.NE.AND UP0, UPT, UR5, 0x1, UPT ;  /* 0x000000010500a88c */ /* 0x010fe4000bf05270 */
[----:B------:R-:W-:Y:S02]  /*4aa0*/  @!UP2 USHF.R.U32.HI UR4, URZ, UR9, UR4 ;  /* 0x00000009ff04a299 */ /* 0x000fe40008011604 */
[----:B------:R-:W-:Y:S02]  /*4ab0*/  UIMAD.WIDE.U32 UR6, UR15, UR11, URZ ;  /* 0x0000000b0f0672a5 */ /* 0x000fe4000f8e00ff */
[----:B------:R-:W-:Y:S02]  /*4ac0*/  @!UP2 USEL UR8, UR16, UR4, !UP0 ;  /* 0x000000041008a287 */ /* 0x000fe4000c000000 */
[----:B------:R-:W-:Y:S03]  /*4ad0*/  @!UP2 UISETP.NE.AND UP0, UPT, UR10, 0x1, UPT ;  /* 0x000000010a00a88c */ /* 0x000fe6000bf05270 */
[----:B------:R-:W-:Y:S02]  /*4ae0*/  @!UP2 UMOV UR6, UR7 ;  /* 0x000000070006ac82 */ /* 0x000fe40008000000 */
[----:B------:R-:W2:Y:S02]  /*4af0*/  @!UP2 LDCU UR4, c[0x0][0xc20] ;  /* 0x00018400ff04a7ac */ /* 0x000ea40008000800 */
[----:B--2---:R-:W-:Y:S04]  /*4b00*/  @!UP2 USHF.R.U32.HI UR6, URZ, UR4, UR6 ;  /* 0x00000004ff06a299 */ /* 0x004fe80008011606 */
[----:B------:R-:W-:Y:S04]  /*4b10*/  @!UP2 USEL UR6, UR15, UR6, !UP0 ;  /* 0x000000060f06a287 */ /* 0x000fe8000c000000 */
[----:B------:R-:W-:Y:S02]  /*4b20*/  @!UP2 UIADD3 UR4, UPT, UPT, -UR8, UR6, URZ ;  /* 0x000000060804a290 */ /* 0x000fe4000fffe1ff */
[----:B------:R-:W-:Y:S02]  /*4b30*/  @!UP2 UIADD3 UR6, UPT, UPT, UR8, -UR6, URZ ;  /* 0x800000060806a290 */ /* 0x000fe4000fffe0ff */
[----:B------:R-:W-:Y:S02]  /*4b40*/  @!UP2 UIMAD UR16, UR4, UR5, UR16 ;  /* 0x000000050410a2a4 */ /* 0x000fe4000f8e0210 */
[----:B------:R-:W-:Y:S01]  /*4b50*/  @!UP2 UIMAD UR15, UR6, UR10, UR15 ;  /* 0x0000000a060fa2a4 */ /* 0x000fe2000f8e020f */
[----:B------:R-:W-:Y:S11]  /*4b60*/  BRA.U UP4, `(.L_x_71) ;  /* 0x0000000104107547 */ /* 0x000ff6000b800000 */
[----:B------:R-:W-:Y:S04]  /*4b70*/  MOV R0, UR46 ;  /* 0x0000002e00007c02 */ /* 0x000fe80008000f00 */
[----:B------:R-:W-:Y:S04]  /*4b80*/  SHF.L.U32 R15, R0, 0x1f, RZ ;  /* 0x0000001f000f7819 */ /* 0x000fe800000006ff */
[----:B------:R-:W2:Y:S02]  /*4b90*/  SYNCS.PHASECHK.TRANS64.TRYWAIT P3, [UR24+0xf8], R15 ;  /* 0x0000f80fff0075a7 */ /* 0x000ea40008061118 */
[----:B--2---:R-:W-:Y:S05]  /*4ba0*/  @!P3 BRA `(.L_x_72) ;  /* 0x0000003c0048b947 */ /* 0x004fea0003800000 */
.L_x_71:
[----:B------:R-:W-:Y:S05]  /*4bb0*/  @!P2 BRA `(.L_x_73) ;  /* 0x000000000030a947 */ /* 0x000fea0003800000 */
[----:B------:R-:W-:Y:S01]  /*4bc0*/  UPLOP3.LUT UP3, UPT, UPT, UPT, UP5, 0x80, 0x8 ;  /* 0x000000000008789c */ /* 0x000fe20003f6f050 */
[----:B------:R-:W-:Y:S01]  /*4bd0*/  HFMA2 R63, -RZ, RZ, 0, 5.9604644775390625e-08 ;  /* 0x00000001ff3f7431 */ /* 0x000fe200000001ff */
[----:B------:R-:W4:Y:S04]  /*4be0*/  LDCU.64 UR4, c[0x0][0x358] ;  /* 0x00006b00ff0477ac */ /* 0x000f280008000a00 */
[----:B------:R-:W-:Y:S11]  /*4bf0*/  PLOP3.LUT P2, PT, PT, PT, UP3, 0x80, 0x8 ;  /* 0x000000000008781c */ /* 0x000ff60003f4f038 */
[----:B------:R-:W-:Y:S02]  /*4c00*/  @!UPT UIADD3 URZ, UPT, UPT, URZ, URZ, URZ ;  /* 0x000000fffffff290 */ /* 0x000fe4000fffe0ff */
[----:B--2---:R-:W2:Y:S01]  /*4c10*/  @P2 LDC.64 R14, c[0x0][0x988] ;  /* 0x00026200ff0e2b82 */ /* 0x004ea20000000a00 */
[----:B------:R-:W-:Y:S04]  /*4c20*/  @P2 IMAD R0, R17, R2, RZ ;  /* 0x0000000211002224 */ /* 0x000fe800078e02ff */
[----:B--2---:R-:W-:Y:S01]  /*4c30*/  @P2 IMAD.WIDE R14, R0, 0x4, R14 ;  /* 0x00000004000e2825 */ /* 0x004fe200078e020e */
[----:B------:R-:W-:Y:S04]  /*4c40*/  MOV R0, 0x1 ;  /* 0x0000000100007802 */ /* 0x000fe80000000f00 */
[----:B----45:R4:W5:Y:S01]  /*4c50*/  @P2 LDG.E R27, desc[UR4][R14.64] ;  /* 0x000000040e1b2981 */ /* 0x030962000c1e1900 */
[----:B------:R-:W-:Y:S01]  /*4c60*/  @!P2 PRMT R63, R0, 0x7610, R63 ;  /* 0x00007610003fa816 */ /* 0x000fe2000000003f */
[----:B----4-:R-:W2:Y:S06]  /*4c70*/  @!P2 LDC R27, c[0x0][0x980] ;  /* 0x00026000ff1bab82 */ /* 0x010eac0000000800 */
.L_x_73:
[----:B--2--5:R-:W-:Y:S01]  /*4c80*/  @!P1 FSETP.EQ.AND P2, PT, R27, RZ, PT ;  /* 0x000000ff1b00920b */ /* 0x024fe20003f42000 */
[----:B------:R-:W-:Y:S01]  /*4c90*/  @!UPT UIADD3 URZ, UPT, UPT, URZ, URZ, URZ ;  /* 0x000000fffffff290 */ /* 0x000fe2000fffe0ff */
[----:B------:R-:W-:Y:S11]  /*4ca0*/  @!P1 BRA `(.L_x_74) ;  /* 0x0000000000149947 */ /* 0x000ff60003800000 */
[----:B------:R-:W-:Y:S02]  /*4cb0*/  LOP3.LUT P1, RZ, R63, 0xff, RZ, 0xc0, !PT ;  /* 0x000000ff3fff7812 */ /* 0x000fe4000782c0ff */
[----:B------:R-:W-:Y:S04]  /*4cc0*/  PLOP3.LUT P2, PT, PT, PT, UP3, 0x80, 0x8 ;  /* 0x000000000008781c */ /* 0x000fe80003f4f038 */
[----:B------:R-:W-:Y:S07]  /*4cd0*/  PLOP3.LUT P2, PT, P2, PT, PT, 0x8, 0x80 ;  /* 0x000000000080781c */ /* 0x000fee000174e170 */
[----:B------:R-:W-:Y:S11]  /*4ce0*/  @P1 FSETP.EQ.AND P2, PT, R27, RZ, PT ;  /* 0x000000ff1b00120b */ /* 0x000ff60003f42000 */
[----:B------:R-:W-:Y:S02]  /*4cf0*/  @!UPT UIADD3 URZ, UPT, UPT, URZ, URZ, URZ ;  /* 0x000000fffffff290 */ /* 0x000fe4000fffe0ff */
.L_x_74:
[----:B------:R-:W-:Y:S01]  /*4d00*/  ULEA UR7, UR23, UR24, 0x3 ;  /* 0x0000001817077291 */ /* 0x000fe2000f8e18ff */
[----:B------:R-:W-:Y:S01]  /*4d10*/  SHF.L.U32 R15, R11, 0x1f, RZ ;  /* 0x0000001f0b0f7819 */ /* 0x000fe200000006ff */
[----:B------:R-:W-:Y:S02]  /*4d20*/  USHF.L.U32 UR11, UR51, 0x6, URZ ;  /* 0x00000006330b7899 */ /* 0x000fe400080006ff */
[----:B------:R-:W-:Y:S02]  /*4d30*/  UISETP.NE.AND UP0, UPT, UR32, 0x1, UPT ;  /* 0x000000012000788c */ /* 0x000fe4000bf05270 */
[----:B------:R-:W-:Y:S01]  /*4d40*/  UIMAD.WIDE.U32 UR4, UR11, UR33, URZ ;  /* 0x000000210b0472a5 */ /* 0x000fe2000f8e00ff */
[----:B------:R-:W-:Y:S02]  /*4d50*/  ELECT P3, URZ, PT ;  /* 0x0000000000ff782f */ /* 0x000fe40003860000 */
[----:B------:R-:W2:Y:S02]  /*4d60*/  SYNCS.PHASECHK.TRANS64.TRYWAIT P1, [UR7+0xd8], R15 ;  /* 0x0000d80fff0075a7 */ /* 0x000ea40008021107 */
[----:B------:R-:W-:Y:S02]  /*4d70*/  PLOP3.LUT P2, PT, P2, P3, PT, 0xf2, 0x2f ;  /* 0x00000000002f781c */ /* 0x000fe40001747e72 */
[----:B------:R-:W-:Y:S02]  /*4d80*/  UMOV UR4, UR5 ;  /* 0x0000000500047c82 */ /* 0x000fe40008000000 */
[----:B------:R-:W-:Y:S04]  /*4d90*/  USHF.R.U32.HI UR4, URZ, UR34, UR4 ;  /* 0x00000022ff047299 */ /* 0x000fe80008011604 */
[----:B------:R-:W-:Y:S02]  /*4da0*/  USEL UR12, UR11, UR4, !UP0 ;  /* 0x000000040b0c7287 */ /* 0x000fe4000c000000 */
[----:B------:R-:W-:Y:S02]  /*4db0*/  UISETP.NE.AND UP0, UPT, UR35, 0x1, UPT ;  /* 0x000000012300788c */ /* 0x000fe4000bf05270 */
[----:B------:R-:W-:Y:S02]  /*4dc0*/  UIMAD.WIDE.U32 UR4, UR12, UR40, URZ ;  /* 0x000000280c0472a5 */ /* 0x000fe4000f8e00ff */
[----:B------:R-:W-:Y:S01]  /*4dd0*/  UIADD3 UR6, UPT, UPT, -UR12, URZ, URZ ;  /* 0x000000ff0c067290 */ /* 0x000fe2000fffe1ff */
[----:B------:R-:W-:Y:S03]  /*4de0*/  @!P2 IMAD.MOV.U32 R0, RZ, 0x20, RZ ;  /* 0x00000020ff00a824 */ /* 0x000fe600078e00ff */
[----:B------:R-:W-:Y:S01]  /*4df0*/  UIMAD UR11, UR32, UR6, UR11 ;  /* 0x00000006200b72a4 */ /* 0x000fe2000f8e020b */
[----:B------:R-:W-:Y:S01]  /*4e00*/  @!P2 IMAD.MOV.U32 R0, RZ, 0x400, R0 ;  /* 0x00000400ff00a824 */ /* 0x000fe200078e0000 */
[----:B------:R-:W-:Y:S02]  /*4e10*/  UMOV UR4, UR5 ;  /* 0x0000000500047c82 */ /* 0x000fe40008000000 */
[----:B------:R-:W-:Y:S04]  /*4e20*/  USHF.R.U32.HI UR4, URZ, UR41, UR4 ;  /* 0x00000029ff047299 */ /* 0x000fe80008011604 */
[----:B------:R-:W-:Y:S02]  /*4e30*/  USEL UR13, UR12, UR4, !UP0 ;  /* 0x000000040c0d7287 */ /* 0x000fe4000c000000 */
[----:B------:R-:W-:Y:S02]  /*4e40*/  UISETP.NE.AND UP0, UPT, UR42, 0x1, UPT ;  /* 0x000000012a00788c */ /* 0x000fe4000bf05270 */
[----:B------:R-:W-:Y:S07]  /*4e50*/  UIMAD.WIDE.U32 UR4, UR13, UR43, URZ ;  /* 0x0000002b0d0472a5 */ /* 0x000fee000f8e00ff */
[----:B------:R-:W-:Y:S02]  /*4e60*/  UMOV UR4, UR5 ;  /* 0x0000000500047c82 */ /* 0x000fe40008000000 */
[----:B-1----:R-:W-:Y:S04]  /*4e70*/  USHF.R.U32.HI UR4, URZ, UR48, UR4 ;  /* 0x00000030ff047299 */ /* 0x002fe80008011604 */
[----:B------:R-:W-:Y:S02]  /*4e80*/  USEL UR14, UR13, UR4, !UP0 ;  /* 0x000000040d0e7287 */ /* 0x000fe4000c000000 */
[----:B------:R-:W-:Y:S02]  /*4e90*/  UIADD3 UR4, UPT, UPT, -UR13, URZ, URZ ;  /* 0x000000ff0d047290 */ /* 0x000fe4000fffe1ff */
[----:B------:R-:W-:Y:S02]  /*4ea0*/  UIADD3 UR5, UPT, UPT, -UR14, URZ, URZ ;  /* 0x000000ff0e057290 */ /* 0x000fe4000fffe1ff */
[----:B------:R-:W-:Y:S02]  /*4eb0*/  UIMAD UR12, UR35, UR4, UR12 ;  /* 0x00000004230c72a4 */ /* 0x000fe4000f8e020c */
[----:B------:R-:W-:Y:S01]  /*4ec0*/  UIMAD UR13, UR42, UR5, UR13 ;  /* 0x000000052a0d72a4 */ /* 0x000fe2000f8e020d */
[----:B--2---:R-:W-:Y:S11]  /*4ed0*/  @!P1 BRA `(.L_x_75) ;  /* 0x0000003800949947 */ /* 0x004ff60003800000 */
.L_x_159:
[----:B------:R-:W2:Y:S01]  /*4ee0*/  S2UR UR49, SR_CgaCtaId ;  /* 0x00000000003179c3 */ /* 0x000ea20000008800 */
[----:B------:R-:W-:Y:S01]  /*4ef0*/  @!P2 R2UR UR4, R0 ;  /* 0x000000000004a2ca */ /* 0x000fe200000e0000 */
[----:B------:R-:W-:Y:S01]  /*4f00*/  VOTEU.ALL UP0, P2 ;  /* 0x0000000000ff7886 */ /* 0x000fe20001000000 */
[----:B-1----:R-:W-:Y:S02]  /*4f10*/  @!P2 IADD3 R8, P1, PT, R12, 0x680, RZ ;  /* 0x000006800c08a810 */ /* 0x002fe40007f3e0ff */
[----:B------:R-:W-:Y:S02]  /*4f20*/  @P0 SHF.R.U32.HI R17, RZ, 0x10, R5 ;  /* 0x00000010ff110819 */ /* 0x000fe40000011605 */
[----:B------:R-:W-:Y:S01]  /*4f30*/  @!P2 R2UR UR6, R8 ;  /* 0x000000000806a2ca */ /* 0x000fe200000e0000 */
[----:B------:R-:W-:Y:S01]  /*4f40*/  @!P2 IMAD.X R0, RZ, RZ, R13, P1 ;  /* 0x000000ffff00a224 */ /* 0x000fe200008e060d */
[----:B------:R-:W-:Y:S04]  /*4f50*/  @!UP0 ULEA UR5, UR23, UR24, 0xd ;  /* 0x0000001817058291 */ /* 0x000fe8000f8e68ff */
[----:B------:R-:W-:Y:S02]  /*4f60*/  @!UP0 UIADD3 UR8, UPT, UPT, UR5, 0x400, URZ ;  /* 0x0000040005088890 */ /* 0x000fe4000fffe0ff */
[----:B------:R-:W-:Y:S01]  /*4f70*/  @!UP0 UPRMT UR22, UR4, 0x5410, URZ ;  /* 0x0000541004168896 */ /* 0x000fe200080000ff */
[----:B------:R-:W-:Y:S01]  /*4f80*/  @!P2 R2UR UR4, R0 ;  /* 0x000000000004a2ca */ /* 0x000fe200000e0000 */
[----:B------:R-:W-:Y:S01]  /*4f90*/  UIADD3 UR5, UPT, UPT, UR23, 0x1, URZ ;  /* 0x0000000117057890 */ /* 0x000fe2000fffe0ff */
[----:B------:R-:W-:Y:S02]  /*4fa0*/  @!P2 IMAD.MOV.U32 R0, RZ, RZ, 0x2000 ;  /* 0x00002000ff00a424 */ /* 0x000fe400078e00ff */
[----:B------:R-:W-:Y:S01]  /*4fb0*/  IMAD.U32 R18, RZ, RZ, UR6 ;  /* 0x00000006ff127e24 */ /* 0x000fe2000f8e00ff */
[----:B------:R-:W-:Y:S04]  /*4fc0*/  UISETP.NE.AND UP0, UPT, UR5, 0x3, UPT ;  /* 0x000000030500788c */ /* 0x000fe8000bf05270 */
[----:B------:R-:W-:Y:S01]  /*4fd0*/  @!P2 R2UR UR20, R18 ;  /* 0x000000001214a2ca */ /* 0x000fe200000e0000 */
[----:B------:R-:W-:Y:S02]  /*4fe0*/  USEL UR5, UR5, URZ, UP0 ;  /* 0x000000ff05057287 */ /* 0x000fe40008000000 */
[----:B------:R-:W-:Y:S01]  /*4ff0*/  USEL UR23, URZ, 0x1, UP0 ;  /* 0x00000001ff177887 */ /* 0x000fe20008000000 */
[----:B------:R-:W-:Y:S01]  /*5000*/  IMAD.U32 R19, RZ, RZ, UR4 ;  /* 0x00000004ff137e24 */ /* 0x000fe2000f8e00ff */
[----:B------:R-:W-:Y:S01]  /*5010*/  UIADD3 UR4, UPT, UPT, UR7, 0xc0, URZ ;  /* 0x000000c007047890 */ /* 0x000fe2000fffe0ff */
[----:B------:R-:W-:Y:S03]  /*5020*/  VOTEU.ALL UP0, P2 ;  /* 0x0000000000ff7886 */ /* 0x000fe60001000000 */
[----:B------:R-:W-:Y:S01]  /*5030*/  @!P2 R2UR UR21, R19 ;  /* 0x000000001315a2ca */ /* 0x000fe200000e0000 */
[----:B--2---:R-:W-:Y:S01]  /*5040*/  UPRMT UR6, UR49, 0x654, UR4 ;  /* 0x0000065431067896 */ /* 0x004fe20008000004 */
[----:B------:R-:W-:Y:S01]  /*5050*/  LOP3.LUT R11, R11, UR23, RZ, 0x3c, !PT ;  /* 0x000000170b0b7c12 */ /* 0x000fe2000f8e3cff */
[----:B------:R-:W-:Y:S01]  /*5060*/  @!UP0 UMOV UR9, UR4 ;  /* 0x0000000400098c82 */ /* 0x000fe20008000000 */
[----:B------:R-:W-:Y:S01]  /*5070*/  @!UP0 UMOV UR10, UR25 ;  /* 0x00000019000a8c82 */ /* 0x000fe20008000000 */
[----:B------:R-:W-:Y:S01]  /*5080*/  ULEA UR4, UR5, UR24, 0x3 ;  /* 0x0000001805047291 */ /* 0x000fe2000f8e18ff */
[----:B------:R-:W-:Y:S07]  /*5090*/  SHF.L.U32 R14, R11, 0x1f, RZ ;  /* 0x0000001f0b0e7819 */ /* 0x000fee00000006ff */
[----:B------:R1:W-:Y:S01]  /*50a0*/  @!UP0 UTMALDG.5D.IM2COL [UR8], [UR20], UR22 ;  /* 0x00000008140083b4 */ /* 0x0003e20008060016 */
[----:B------:R1:W-:Y:S01]  /*50b0*/  @!P2 SYNCS.ARRIVE.TRANS64.RED.A0TR RZ, [UR7+0xc0], R0 ;  /* 0x0000c000ffffa9a7 */ /* 0x0003e20008300407 */
[----:B------:R-:W-:Y:S01]  /*50c0*/  SYNCS.ARRIVE.TRANS64.RED.A1T0 RZ, [UR6], RZ ;  /* 0x000000ffffff79a7 */ /* 0x000fe20008100406 */
[----:B------:R-:W2:Y:S02]  /*50d0*/  SYNCS.PHASECHK.TRANS64.TRYWAIT P1, [UR4+0xd8], R14 ;  /* 0x0000d80eff0075a7 */ /* 0x000ea40008021104 */
[----:B-12---:R-:W-:Y:S05]  /*50e0*/  @!P1 BRA `(.L_x_76) ;  /* 0x0000003800289947 */ /* 0x006fea0003800000 */
.L_x_161:
[----:B------:R-:W2:Y:S01]  /*50f0*/  S2UR UR21, SR_CgaCtaId ;  /* 0x00000000001579c3 */ /* 0x000ea20000008800 */
[----:B------:R-:W-:Y:S01]  /*5100*/  UIADD3 UR6, UPT, UPT, UR5, 0x1, URZ ;  /* 0x0000000105067890 */ /* 0x000fe2000fffe0ff */
[----:B------:R-:W-:Y:S01]  /*5110*/  @!P2 IMAD.MOV.U32 R0, RZ, 0x20, RZ ;  /* 0x00000020ff00a824 */ /* 0x000fe200078e00ff */
[----:B------:R-:W-:Y:S01]  /*5120*/  UIADD3 UR22, UPT, UPT, UR15, UR45, URZ ;  /* 0x0000002d0f167290 */ /* 0x000fe2000fffe0ff */
[----:B------:R-:W-:Y:S01]  /*5130*/  @!P2 IADD3 R4, P1, PT, R12, 0x680, RZ ;  /* 0x000006800c04a810 */ /* 0x000fe20007f3e0ff */
[----:B------:R-:W-:Y:S01]  /*5140*/  UISETP.NE.AND UP0, UPT, UR6, 0x3, UPT ;  /* 0x000000030600788c */ /* 0x000fe2000bf05270 */
[----:B------:R-:W-:Y:S01]  /*5150*/  @!P2 IMAD.MOV.U32 R0, RZ, 0x400, R0 ;  /* 0x00000400ff00a824 */ /* 0x000fe200078e0000 */
[----:B------:R-:W-:Y:S01]  /*5160*/  LOP3.LUT R10, R10, 0x1, RZ, 0x3c, !PT ;  /* 0x000000010a0a7812 */ /* 0x000fe200078e3cff */
[----:B------:R-:W-:Y:S02]  /*5170*/  UIADD3 UR51, UPT, UPT, UR16, UR44, URZ ;  /* 0x0000002c10337290 */ /* 0x000fe4000fffe0ff */
[----:B------:R-:W-:Y:S01]  /*5180*/  USEL UR23, UR6, URZ, UP0 ;  /* 0x000000ff06177287 */ /* 0x000fe20008000000 */
[----:B------:R-:W-:Y:S01]  /*5190*/  @!P2 R2UR UR6, R0 ;  /* 0x000000000006a2ca */ /* 0x000fe200000e0000 */
[----:B------:R-:W-:Y:S01]  /*51a0*/  @!P2 IMAD.X R0, RZ, RZ, R13, P1 ;  /* 0x000000ffff00a224 */ /* 0x000fe200008e060d */
[----:B------:R-:W-:Y:S01]  /*51b0*/  PLOP3.LUT P0, PT, PT, PT, UP0, 0x80, 0x8 ;  /* 0x000000000008781c */ /* 0x000fe20003f0f008 */
[----:B------:R-:W-:Y:S01]  /*51c0*/  UPLOP3.LUT UP4, UPT, UPT, UPT, UPT, 0x80, 0x8 ;  /* 0x000000000008789c */ /* 0x000fe20003f8f070 */
[----:B------:R-:W-:Y:S05]  /*51d0*/  VOTEU.ALL UP0, P2 ;  /* 0x0000000000ff7886 */ /* 0x000fea0001000000 */
[----:B------:R-:W-:Y:S02]  /*51e0*/  @!UP0 ULEA UR5, UR5, UR24, 0xd ;  /* 0x0000001805058291 */ /* 0x000fe4000f8e68ff */
[----:B------:R-:W-:Y:S02]  /*51f0*/  @!UP0 UIADD3 UR10, UPT, UPT, UR25, 0x20, URZ ;  /* 0x00000020190a8890 */ /* 0x000fe4000fffe0ff */
[----:B------:R-:W-:Y:S02]  /*5200*/  @!UP0 UIADD3 UR8, UPT, UPT, UR5, 0x400, URZ ;  /* 0x0000040005088890 */ /* 0x000fe4000fffe0ff */
[----:B------:R-:W-:Y:S01]  /*5210*/  @!UP0 UPRMT UR20, UR6, 0x5410, URZ ;  /* 0x0000541006148896 */ /* 0x000fe200080000ff */
[----:B------:R-:W-:Y:S01]  /*5220*/  @!P2 R2UR UR6, R4 ;  /* 0x000000000406a2ca */ /* 0x000fe200000e0000 */
[----:B------:R-:W-:Y:S01]  /*5230*/  VOTEU.ALL UP0, P2 ;  /* 0x0000000000ff7886 */ /* 0x000fe20001000000 */
[----:B------:R-:W-:Y:S02]  /*5240*/  @!P2 R2UR UR5, R0 ;  /* 0x000000000005a2ca */ /* 0x000fe400000e0000 */
[----:B------:R-:W-:Y:S04]  /*5250*/  SEL R0, RZ, 0x1, P0 ;  /* 0x00000001ff007807 */ /* 0x000fe80000000000 */
[----:B------:R-:W-:Y:S05]  /*5260*/  LOP3.LUT R11, R11, R0, RZ, 0x3c, !PT ;  /* 0x000000000b0b7212 */ /* 0x000fea00078e3cff */
[----:B------:R-:W-:Y:S02]  /*5270*/  IMAD.U32 R4, RZ, RZ, UR6 ;  /* 0x00000006ff047e24 */ /* 0x000fe4000f8e00ff */
[----:B-1----:R-:W-:Y:S01]  /*5280*/  IMAD.U32 R5, RZ, RZ, UR5 ;  /* 0x00000005ff057e24 */ /* 0x002fe2000f8e00ff */
[----:B------:R-:W-:Y:S02]  /*5290*/  UIADD3 UR5, UPT, UPT, UR4, 0xc0, URZ ;  /* 0x000000c004057890 */ /* 0x000fe4000fffe0ff */
[----:B------:R-:W-:Y:S02]  /*52a0*/  @!P2 R2UR UR6, R4 ;  /* 0x000000000406a2ca */ /* 0x000fe400000e0000 */
[----:B------:R-:W-:Y:S03]  /*52b0*/  @!P2 R2UR UR7, R5 ;  /* 0x000000000507a2ca */ /* 0x000fe600000e0000 */
[----:B------:R-:W-:Y:S01]  /*52c0*/  @!UP0 UMOV UR9, UR5 ;  /* 0x0000000500098c82 */ /* 0x000fe20008000000 */
[----:B--2---:R-:W-:Y:S09]  /*52d0*/  UPRMT UR5, UR21, 0x654, UR5 ;  /* 0x0000065415057896 */ /* 0x004ff20008000005 */
[----:B------:R2:W-:Y:S01]  /*52e0*/  @!UP0 UTMALDG.5D.IM2COL [UR8], [UR6], UR20 ;  /* 0x00000008060083b4 */ /* 0x0005e20008060014 */
[----:B------:R2:W-:Y:S01]  /*52f0*/  @!P2 SYNCS.ARRIVE.TRANS64.RED.A0TR RZ, [UR4+0xc0], R9 ;  /* 0x0000c009ffffa9a7 */ /* 0x0005e20008300404 */
[----:B------:R-:W-:Y:S01]  /*5300*/  SYNCS.ARRIVE.TRANS64.RED.A1T0 RZ, [UR5], RZ ;  /* 0x000000ffffff79a7 */ /* 0x000fe20008100405 */
[----:B------:R-:W-:Y:S05]  /*5310*/  BRA.U UP1, `(.L_x_77) ;  /* 0xfffffff101a47547 */ /* 0x000fea000b83ffff */
[----:B------:R-:W-:Y:S01]  /*5320*/  UIADD3 UR5, UPT, UPT, UR24, 0xd8, URZ ;  /* 0x000000d818057890 */ /* 0x000fe2000fffe0ff */
[----:B------:R-:W-:-:S03]  /*5330*/  SHF.L.U32 R3, R11, 0x1f, RZ ;  /* 0x0000001f0b037819 */ /* 0x000fc600000006ff */
[----:B------:R-:W-:-:S09]  /*5340*/  ULEA UR4, UR23, UR5, 0x3 ;  /* 0x0000000517047291 */ /* 0x000fd2000f8e18ff */
[----:B------:R-:W1:Y:S02]  /*5350*/  SYNCS.PHASECHK.TRANS64.TRYWAIT P0, [UR4], R3 ;  /* 0x00000003ff0075a7 */ /* 0x000e640008001104 */
[----:B-1----:R-:W-:Y:S05]  /*5360*/  @!P0 BRA `(.L_x_78) ;  /* 0x0000003400a08947 */ /* 0x002fea0003800000 */
.L_x_163:
[----:B------:R-:W-:-:S04]  /*5370*/  UIADD3 UR4, UPT, UPT, UR23, 0x1, URZ ;  /* 0x0000000117047890 */ /* 0x000fc8000fffe0ff */
[----:B------:R-:W-:-:S04]  /*5380*/  UISETP.NE.AND UP0, UPT, UR4, 0x3, UPT ;  /* 0x000000030400788c */ /* 0x000fc8000bf05270 */
[----:B------:R-:W-:Y:S02]  /*5390*/  USEL UR4, UR4, URZ, UP0 ;  /* 0x000000ff04047287 */ /* 0x000fe40008000000 */
[----:B------:R-:W-:-:S04]  /*53a0*/  PLOP3.LUT P0, PT, PT, PT, UP0, 0x80, 0x8 ;  /* 0x000000000008781c */ /* 0x000fc80003f0f008 */
[----:B------:R-:W-:Y:S01]  /*53b0*/  SEL R2, RZ, 0x1, P0 ;  /* 0x00000001ff027807 */ /* 0x000fe20000000000 */
[----:B-1----:R-:W-:-:S03]  /*53c0*/  IMAD.U32 R0, RZ, RZ, UR4 ;  /* 0x00000004ff007e24 */ /* 0x002fc6000f8e00ff */
[----:B------:R-:W-:Y:S01]  /*53d0*/  LOP3.LUT R11, R11, R2, RZ, 0x3c, !PT ;  /* 0x000000020b0b7212 */ /* 0x000fe200078e3cff */
[C---:B------:R-:W-:Y:S01]  /*53e0*/  VIADD R4, R0.reuse, 0x1 ;  /* 0x0000000100047836 */ /* 0x040fe20000000000 */
[----:B------:R-:W-:Y:S02]  /*53f0*/  LEA R2, R0, UR5, 0x3 ;  /* 0x0000000500027c11 */ /* 0x000fe4000f8e18ff */
[----:B------:R-:W-:Y:S02]  /*5400*/  SHF.L.U32 R3, R11, 0x1f, RZ ;  /* 0x0000001f0b037819 */ /* 0x000fe400000006ff */
[----:B------:R-:W-:Y:S02]  /*5410*/  ISETP.NE.AND P0, PT, R4, 0x3, PT ;  /* 0x000000030400780c */ /* 0x000fe40003f05270 */
[----:B------:R-:W1:Y:S02]  /*5420*/  SYNCS.PHASECHK.TRANS64.TRYWAIT P1, [R2+URZ], R3 ;  /* 0x00000003020075a7 */ /* 0x000e6400080211ff */
[----:B------:R-:W-:-:S02]  /*5430*/  SEL R0, RZ, 0x1, P0 ;  /* 0x00000001ff007807 */ /* 0x000fc40000000000 */
[----:B------:R-:W-:Y:S02]  /*5440*/  SEL R4, R4, RZ, P0 ;  /* 0x000000ff04047207 */ /* 0x000fe40000000000 */
[----:B------:R-:W-:Y:S01]  /*5450*/  LOP3.LUT R0, R11, R0, RZ, 0x3c, !PT ;  /* 0x000000000b007212 */ /* 0x000fe200078e3cff */
[----:B-1----:R-:W-:Y:S06]  /*5460*/  @!P1 BRA `(.L_x_79) ;  /* 0x0000003400789947 */ /* 0x002fec0003800000 */
.L_x_164:
[----:B------:R-:W-:Y:S02]  /*5470*/  LEA R4, R4, UR5, 0x3 ;  /* 0x0000000504047c11 */ /* 0x000fe4000f8e18ff */
[----:B-1----:R-:W-:-:S07]  /*5480*/  SHF.L.U32 R3, R0, 0x1f, RZ ;  /* 0x0000001f00037819 */ /* 0x002fce00000006ff */
.L_x_80:
[----:B-1----:R1:W4:Y:S02]  /*5490*/  SYNCS.PHASECHK.TRANS64.TRYWAIT P0, [R4+URZ], R3 ;  /* 0x00000003040075a7 */ /* 0x00232400080011ff */
[----:B----4-:R-:W-:Y:S05]  /*54a0*/  @!P0 NANOSLEEP.SYNCS 0x989680 ;  /* 0x009896800000895d */ /* 0x010fea0003900000 */
[----:B------:R-:W4:Y:S02]  /*54b0*/  @!P0 SYNCS.PHASECHK.TRANS64 P0, [R4+URZ], R3 ;  /* 0x00000003040085a7 */ /* 0x000f2400080010ff */
[----:B--234-:R-:W-:Y:S05]  /*54c0*/  @P0 EXIT ;  /* 0x000000000000094d */ /* 0x01cfea0003800000 */
[----:B------:R-:W-:Y:S05]  /*54d0*/  BRA `(.L_x_80) ;  /* 0xfffffffc00ec7947 */ /* 0x000fea000383ffff */
.L_x_68:
[----:B------:R-:W-:-:S06]  /*54e0*/  UISETP.GE.AND UP0, UPT, UR15, 0x4, UPT ;  /* 0x000000040f00788c */ /* 0x000fcc000bf06270 */
[----:B------:R-:W-:-:S13]  /*54f0*/  PLOP3.LUT P0, PT, PT, PT, UP0, 0x80, 0x8 ;  /* 0x000000000008781c */ /* 0x000fda0003f0f008 */
[----:B-1----:R-:W-:Y:S05]  /*5500*/  @!P0 EXIT ;  /* 0x000000000000894d */ /* 0x002fea0003800000 */
[----:B------:R-:W1:Y:S08]  /*5510*/  S2UR UR4, SR_CgaCtaId ;  /* 0x00000000000479c3 */ /* 0x000e700000008800 */
[----:B------:R-:W-:Y:S01]  /*5520*/  BAR.SYNC.DEFER_BLOCKING 0x6, 0xa0 ;  /* 0x0182800000007b1d */ /* 0x000fe20000010000 */
[----:B------:R-:W-:Y:S02]  /*5530*/  IMAD.SHL.U32 R5, R62, 0x20, RZ ;  /* 0x000000203e057824 */ /* 0x000fe400078e00ff */
[----:B------:R-:W-:-:S02]  /*5540*/  HFMA2 R76, -RZ, RZ, 0, 4.76837158203125e-07 ;  /* 0x00000008ff4c7431 */ /* 0x000fc400000001ff */
[----:B------:R-:W-:Y:S01]  /*5550*/  IMAD.SHL.U32 R61, R62, 0x4, RZ ;  /* 0x000000043e3d7824 */ /* 0x000fe200078e00ff */
[----:B------:R-:W-:Y:S01]  /*5560*/  SHF.R.U32.HI R6, RZ, 0x2, R62 ;  /* 0x00000002ff067819 */ /* 0x000fe2000001163e */
[----:B------:R-:W-:Y:S01]  /*5570*/  IMAD.MOV.U32 R75, RZ, RZ, 0x10 ;  /* 0x00000010ff4b7424 */ /* 0x000fe200078e00ff */
[----:B------:R-:W-:Y:S01]  /*5580*/  UMOV UR49, 0x400 ;  /* 0x0000040000317882 */ /* 0x000fe20000000000 */
[----:B------:R-:W2:Y:S01]  /*5590*/  LDC.64 R52, c[0x0][0x988] ;  /* 0x00026200ff347b82 */ /* 0x000ea20000000a00 */
[C---:B------:R-:W-:Y:S01]  /*55a0*/  LOP3.LUT R4, R5.reuse, 0xe0, RZ, 0xc0, !PT ;  /* 0x000000e005047812 */ /* 0x040fe200078ec0ff */
[----:B------:R-:W-:Y:S01]  /*55b0*/  IMAD.MOV.U32 R60, RZ, RZ, 0x1 ;  /* 0x00000001ff3c7424 */ /* 0x000fe200078e00ff */
[----:B------:R-:W-:Y:S01]  /*55c0*/  LOP3.LUT R5, R5, 0x100, RZ, 0xc0, !PT ;  /* 0x0000010005057812 */ /* 0x000fe200078ec0ff */
[----:B------:R-:W-:Y:S01]  /*55d0*/  IMAD.MOV.U32 R22, RZ, RZ, RZ ;  /* 0x000000ffff167224 */ /* 0x000fe200078e00ff */
[----:B------:R-:W-:Y:S01]  /*55e0*/  LOP3.LUT R61, R4, 0x1c, R61, 0xf8, !PT ;  /* 0x0000001c043d7812 */ /* 0x000fe200078ef83d */
[C---:B------:R-:W-:Y:S01]  /*55f0*/  IMAD.SHL.U32 R4, R62.reuse, 0x10, RZ ;  /* 0x000000103e047824 */ /* 0x040fe200078e00ff */
[----:B------:R-:W-:Y:S01]  /*5600*/  R2P PR, R62, 0x6 ;  /* 0x000000063e007804 */ /* 0x000fe20000000000 */
[----:B------:R-:W3:Y:S01]  /*5610*/  LDC.64 R54, c[0x0][0x990] ;  /* 0x00026400ff367b82 */ /* 0x000ee20000000a00 */
[----:B------:R-:W-:-:S02]  /*5620*/  LOP3.LUT R61, R61, 0x4, R6, 0x78, !PT ;  /* 0x000000043d3d7812 */ /* 0x000fc400078e7806 */
[----:B------:R-:W-:Y:S02]  /*5630*/  CS2R R58, SRZ ;  /* 0x00000000003a7805 */ /* 0x000fe4000001ff00 */
[----:B------:R-:W-:Y:S01]  /*5640*/  LOP3.LUT R4, R5, 0x600, R4, 0xf8, !PT ;  /* 0x0000060005047812 */ /* 0x000fe200078ef804 */
[----:B------:R-:W4:Y:S01]  /*5650*/  LDCU UR55, c[0x0][0x370] ;  /* 0x00006e00ff3777ac */ /* 0x000f220008000800 */
[----:B------:R-:W-:Y:S02]  /*5660*/  SHF.L.U32 R23, R62, 0x10, RZ ;  /* 0x000000103e177819 */ /* 0x000fe400000006ff */
[----:B------:R-:W-:Y:S01]  /*5670*/  LOP3.LUT R61, R4, R61, RZ, 0xfc, !PT ;  /* 0x0000003d043d7212 */ /* 0x000fe200078efcff */
[----:B-1----:R-:W-:Y:S01]  /*5680*/  ULEA UR49, UR4, UR49, 0x18 ;  /* 0x0000003104317291 */ /* 0x002fe2000f8ec0ff */
[----:B------:R-:W-:Y:S01]  /*5690*/  LOP3.LUT R62, R62, 0x60, RZ, 0xc0, !PT ;  /* 0x000000603e3e7812 */ /* 0x000fe200078ec0ff */
[----:B------:R-:W1:Y:S01]  /*56a0*/  LDCU.64 UR4, c[0x0][0x988] ;  /* 0x00013100ff0477ac */ /* 0x000e620008000a00 */
[----:B------:R-:W-:-:S02]  /*56b0*/  LOP3.LUT R23, R23, 0x600000, RZ, 0xc0, !PT ;  /* 0x0060000017177812 */ /* 0x000fc400078ec0ff */
[----:B------:R-:W-:Y:S01]  /*56c0*/  SEL R76, R76, 0xfffffff8, !P1 ;  /* 0xfffffff84c4c7807 */ /* 0x000fe20004800000 */
[----:B------:R-:W2:Y:S01]  /*56d0*/  LDCU UR48, c[0x0][0xc0c] ;  /* 0x00018180ff3077ac */ /* 0x000ea20008000800 */
[----:B------:R-:W-:Y:S02]  /*56e0*/  SEL R75, R75, 0xfffffff0, !P2 ;  /* 0xfffffff04b4b7807 */ /* 0x000fe40005000000 */
[----:B------:R-:W4:Y:S01]  /*56f0*/  LDS R2, [UR49+0x150] ;  /* 0x00015031ff027984 */ /* 0x000f220008000800 */
[----:B------:R-:W2:Y:S01]  /*5700*/  LDCU UR38, c[0x0][0xc30] ;  /* 0x00018600ff2677ac */ /* 0x000ea20008000800 */
[----:B------:R-:W2:Y:S01]  /*5710*/  LDCU.64 UR46, c[0x0][0xc28] ;  /* 0x00018500ff2e77ac */ /* 0x000ea20008000a00 */
[----:B------:R-:W2:Y:S01]  /*5720*/  LDCU.64 UR62, c[0x0][0x9b0] ;  /* 0x00013600ff3e77ac */ /* 0x000ea20008000a00 */
[----:B-1----:R-:W-:Y:S02]  /*5730*/  IMAD.U32 R66, RZ, RZ, UR4 ;  /* 0x00000004ff427e24 */ /* 0x002fe4000f8e00ff */
[----:B------:R-:W-:Y:S01]  /*5740*/  IMAD.U32 R65, RZ, RZ, UR5 ;  /* 0x00000005ff417e24 */ /* 0x000fe2000f8e00ff */
[----:B------:R-:W1:Y:S01]  /*5750*/  LDCU.64 UR4, c[0x0][0x9a8] ;  /* 0x00013500ff0477ac */ /* 0x000e620008000a00 */
[----:B------:R-:W2:Y:S01]  /*5760*/  LDCU.128 UR56, c[0x0][0xc10] ;  /* 0x00018200ff3877ac */ /* 0x000ea20008000c00 */
[----:B------:R-:W2:Y:S01]  /*5770*/  LDCU UR54, c[0x0][0x374] ;  /* 0x00006e80ff3677ac */ /* 0x000ea20008000800 */
[----:B------:R-:W-:Y:S01]  /*5780*/  UMOV UR50, URZ ;  /* 0x000000ff00327c82 */ /* 0x000fe20008000000 */
[----:B------:R-:W-:Y:S01]  /*5790*/  UIADD3 UR61, UPT, UPT, UR49, 0x400, URZ ;  /* 0x00000400313d7890 */ /* 0x000fe2000fffe0ff */
[----:B------:R-:W-:Y:S01]  /*57a0*/  UMOV UR52, URZ ;  /* 0x000000ff00347c82 */ /* 0x000fe20008000000 */
[----:B------:R-:W-:Y:S01]  /*57b0*/  UMOV UR53, URZ ;  /* 0x000000ff00357c82 */ /* 0x000fe20008000000 */
[----:B-1----:R-:W-:-:S02]  /*57c0*/  IMAD.U32 R68, RZ, RZ, UR4 ;  /* 0x00000004ff447e24 */ /* 0x002fc4000f8e00ff */
[----:B------:R-:W-:Y:S01]  /*57d0*/  IMAD.U32 R67, RZ, RZ, UR5 ;  /* 0x00000005ff437e24 */ /* 0x000fe2000f8e00ff */
[----:B------:R-:W1:Y:S01]  /*57e0*/  LDCU.128 UR4, c[0x0][0xb80] ;  /* 0x00017000ff0477ac */ /* 0x000e620008000c00 */
[C---:B----4-:R-:W-:Y:S01]  /*57f0*/  VIADD R3, R2.reuse, 0x40 ;  /* 0x0000004002037836 */ /* 0x050fe20000000000 */
[----:B------:R-:W-:-:S04]  /*5800*/  LOP3.LUT R2, R2, 0xffff, RZ, 0xc0, !PT ;  /* 0x0000ffff02027812 */ /* 0x000fc800078ec0ff */
[----:B------:R-:W-:-:S05]  /*5810*/  LOP3.LUT R3, R3, 0xffff, RZ, 0xc0, !PT ;  /* 0x0000ffff03037812 */ /* 0x000fca00078ec0ff */
[----:B------:R4:W-:Y:S01]  /*5820*/  STL.64 [R1], R2 ;  /* 0x0000000201007387 */ /* 0x0009e20000100a00 */
[----:B-1----:R-:W-:Y:S02]  /*5830*/  IMAD.U32 R72, RZ, RZ, UR4 ;  /* 0x00000004ff487e24 */ /* 0x002fe4000f8e00ff */
[----:B------:R-:W-:Y:S02]  /*5840*/  IMAD.U32 R71, RZ, RZ, UR5 ;  /* 0x00000005ff477e24 */ /* 0x000fe4000f8e00ff */
[----:B------:R-:W-:Y:S02]  /*5850*/  IMAD.U32 R70, RZ, RZ, UR6 ;  /* 0x00000006ff467e24 */ /* 0x000fe4000f8e00ff */
[----:B--23--:R-:W-:-:S07]  /*5860*/  IMAD.U32 R69, RZ, RZ, UR7 ;  /* 0x00000007ff457e24 */ /* 0x00cfce000f8e00ff */
.L_x_111:
[----:B----4-:R-:W-:Y:S04]  /*5870*/  SHF.L.U32 R3, R58, 0x1f, RZ ;  /* 0x0000001f3a037819 */ /* 0x010fe800000006ff */
[----:B------:R-:W1:Y:S02]  /*5880*/  SYNCS.PHASECHK.TRANS64.TRYWAIT P0, [UR49+0x100], R3 ;  /* 0x00010003ff0075a7 */ /* 0x000e640008001131 */
[----:B-1----:R-:W-:Y:S05]  /*5890*/  @!P0 BRA `(.L_x_81) ;  /* 0x0000003000808947 */ /* 0x002fea0003800000 */
.L_x_166:
[----:B------:R-:W2:Y:S01]  /*58a0*/  LDS.128 R4, [UR49+0x140] ;  /* 0x00014031ff047984 */ /* 0x000ea20008000c00 */
[----:B------:R-:W-:Y:S01]  /*58b0*/  UIADD3 UR4, UPT, UPT, UR49, 0x108, URZ ;  /* 0x0000010831047890 */ /* 0x000fe2000fffe0ff */
[----:B------:R-:W-:Y:S01]  /*58c0*/  IMAD R2, R22, 0x4, R1 ;  /* 0x0000000416027824 */ /* 0x000fe200078e0201 */
[----:B------:R-:W-:Y:S01]  /*58d0*/  UISETP.GE.AND UP0, UPT, UR39, 0x1, UPT ;  /* 0x000000012700788c */ /* 0x000fe2000bf06270 */
[----:B------:R-:W-:Y:S01]  /*58e0*/  @!PT LDS RZ, [RZ] ;  /* 0x00000000fffff984 */ /* 0x000fe20000000800 */
[----:B------:R-:W-:Y:S01]  /*58f0*/  @!PT LDS RZ, [RZ] ;  /* 0x00000000fffff984 */ /* 0x000fe20000000800 */
[----:B------:R-:W-:Y:S01]  /*5900*/  @!PT LDS RZ, [RZ] ;  /* 0x00000000fffff984 */ /* 0x000fe20000000800 */
[----:B------:R-:W-:Y:S01]  /*5910*/  @!PT LDS RZ, [RZ] ;  /* 0x00000000fffff984 */ /* 0x000fe20000000800 */
[----:B------:R3:W-:Y:S06]  /*5920*/  MEMBAR.ALL.CTA ;  /* 0x0000000000007992 */ /* 0x0007ec0000008000 */
[----:B---3--:R-:W3:Y:S01]  /*5930*/  FENCE.VIEW.ASYNC.S ;  /* 0x00000000000073c6 */ /* 0x008ee20000000000 */
[----:B------:R-:W-:Y:S09]  /*5940*/  UPRMT UR4, URZ, 0x654, UR4 ;  /* 0x00000654ff047896 */ /* 0x000ff20008000004 */
[----:B---3--:R-:W-:Y:S01]  /*5950*/  SYNCS.ARRIVE.TRANS64.RED.A1T0 RZ, [UR4], RZ ;  /* 0x000000ffffff79a7 */ /* 0x008fe20008100404 */
[----:B------:R-:W5:Y:S01]  /*5960*/  LDL R2, [R2] ;  /* 0x0000000002027983 */ /* 0x000f620000100800 */
[----:B--2---:R-:W-:Y:S11]  /*5970*/  LOP3.LUT P0, RZ, R6, 0x1, RZ, 0xc0, !PT ;  /* 0x0000000106ff7812 */ /* 0x004ff6000780c0ff */
[----:B------:R-:W-:Y:S02]  /*5980*/  @!UPT UIADD3 URZ, UPT, UPT, URZ, URZ, URZ ;  /* 0x000000fffffff290 */ /* 0x000fe4000fffe0ff */
[----:B------:R-:W-:Y:S01]  /*5990*/  VOTEU.ANY UP1, P0 ;  /* 0x0000000000ff7886 */ /* 0x000fe20000020100 */
[----:B------:R-:W-:Y:S01]  /*59a0*/  PLOP3.LUT P0, PT, PT, PT, UP1, 0x80, 0x8 ;  /* 0x000000000008781c */ /* 0x000fe20003f0f018 */
[----:B------:R-:W-:Y:S11]  /*59b0*/  UP2UR UR60, UPR, URZ, 0x2 ;  /* 0x00000002ff3c7883 */ /* 0x000ff60008000000 */
[----:B------:R-:W-:Y:S01]  /*59c0*/  @!UPT UIADD3 URZ, UPT, UPT, URZ, URZ, URZ ;  /* 0x000000fffffff290 */ /* 0x000fe2000fffe0ff */
[----:B-1----:R-:W-:Y:S02]  /*59d0*/  @P0 MOV R3, R4 ;  /* 0x0000000400030202 */ /* 0x002fe40000000f00 */
[----:B------:R-:W-:Y:S02]  /*59e0*/  @P0 LOP3.LUT R0, R5, 0xffff, RZ, 0xc0, !PT ;  /* 0x0000ffff05000812 */ /* 0x000fe400078ec0ff */
[----:B------:R-:W-:Y:S02]  /*59f0*/  @P0 R2UR UR5, R3 ;  /* 0x00000000030502ca */ /* 0x000fe400000e0000 */
[----:B------:R-:W-:Y:S11]  /*5a00*/  @P0 R2UR UR4, R0 ;  /* 0x00000000000402ca */ /* 0x000ff600000e0000 */
[----:B------:R-:W-:Y:S02]  /*5a10*/  @UP1 UMOV UR37, UR5 ;  /* 0x0000000500251c82 */ /* 0x000fe40008000000 */
[----:B------:R-:W-:Y:S01]  /*5a20*/  @UP1 UMOV UR36, UR4 ;  /* 0x0000000400241c82 */ /* 0x000fe20008000000 */
[----:B------:R-:W-:Y:S05]  /*5a30*/  BRA.U !UP0, `(.L_x_82) ;  /* 0x0000000108cc7547 */ /* 0x000fea000b800000 */
[----:B------:R-:W1:Y:S01]  /*5a40*/  LDCU UR9, c[0x0][0xc20] ;  /* 0x00018400ff0977ac */ /* 0x000e620008000800 */
[----:B------:R-:W-:Y:S02]  /*5a50*/  UIMAD.WIDE.U32 UR4, UR54, UR59, URZ ;  /* 0x0000003b360472a5 */ /* 0x000fe4000f8e00ff */
[----:B------:R-:W-:Y:S02]  /*5a60*/  UIMAD.WIDE.U32 UR6, UR55, UR56, URZ ;  /* 0x00000038370672a5 */ /* 0x000fe4000f8e00ff */
[----:B------:R-:W-:Y:S02]  /*5a70*/  UIMAD.WIDE.U32 UR10, UR36, UR59, URZ ;  /* 0x0000003b240a72a5 */ /* 0x000fe4000f8e00ff */
[----:B------:R-:W-:Y:S02]  /*5a80*/  UISETP.NE.AND UP0, UPT, UR58, 0x1, UPT ;  /* 0x000000013a00788c */ /* 0x000fe4000bf05270 */
[----:B------:R-:W-:Y:S02]  /*5a90*/  UISETP.NE.AND UP1, UPT, UR48, 0x1, UPT ;  /* 0x000000013000788c */ /* 0x000fe4000bf25270 */
[----:B------:R-:W-:Y:S02]  /*5aa0*/  UISETP.NE.AND UP2, UPT, UR39, 0x1, UPT ;  /* 0x000000012700788c */ /* 0x000fe4000bf45270 */
[----:B------:R-:W-:Y:S01]  /*5ab0*/  UIMAD.WIDE.U32 UR12, UR37, UR56, URZ ;  /* 0x00000038250c72a5 */ /* 0x000fe2000f8e00ff */
[----:B------:R-:W-:Y:S01]  /*5ac0*/  UMOV UR4, UR5 ;  /* 0x0000000500047c82 */ /* 0x000fe20008000000 */
[----:B------:R-:W-:Y:S01]  /*5ad0*/  UMOV UR6, UR11 ;  /* 0x0000000b00067c82 */ /* 0x000fe20008000000 */
[----:B-1----:R-:W-:Y:S03]  /*5ae0*/  USHF.R.U32.HI UR8, URZ, UR9, UR4 ;  /* 0x00000009ff087299 */ /* 0x002fe60008011604 */
[----:B------:R-:W-:Y:S02]  /*5af0*/  UMOV UR4, UR7 ;  /* 0x0000000700047c82 */ /* 0x000fe40008000000 */
[----:B------:R-:W-:Y:S02]  /*5b00*/  USHF.R.U32.HI UR5, URZ, UR57, UR4 ;  /* 0x00000039ff057299 */ /* 0x000fe40008011604 */
[----:B------:R-:W-:Y:S02]  /*5b10*/  USEL UR4, UR54, UR8, !UP0 ;  /* 0x0000000836047287 */ /* 0x000fe4000c000000 */
[----:B------:R-:W-:Y:S02]  /*5b20*/  USHF.R.U32.HI UR8, URZ, UR9, UR6 ;  /* 0x00000009ff087299 */ /* 0x000fe40008011606 */
[----:B------:R-:W-:Y:S02]  /*5b30*/  UIMAD.WIDE.U32 UR6, UR4, UR46, URZ ;  /* 0x0000002e040672a5 */ /* 0x000fe4000f8e00ff */
[----:B------:R-:W-:Y:S02]  /*5b40*/  USEL UR9, UR55, UR5, !UP1 ;  /* 0x0000000537097287 */ /* 0x000fe4000c800000 */
[----:B------:R-:W-:Y:S02]  /*5b50*/  USEL UR8, UR36, UR8, !UP0 ;  /* 0x0000000824087287 */ /* 0x000fe4000c000000 */
[----:B------:R-:W-:Y:S01]  /*5b60*/  UIMAD.WIDE.U32 UR10, UR9, UR46, URZ ;  /* 0x0000002e090a72a5 */ /* 0x000fe2000f8e00ff */
[----:B------:R-:W-:Y:S01]  /*5b70*/  UMOV UR6, UR7 ;  /* 0x0000000700067c82 */ /* 0x000fe20008000000 */
[----:B------:R-:W-:Y:S01]  /*5b80*/  UMOV UR5, UR13 ;  /* 0x0000000d00057c82 */ /* 0x000fe20008000000 */
[----:B------:R-:W-:Y:S02]  /*5b90*/  @UP2 USHF.R.U32.HI UR4, URZ, UR47, UR6 ;  /* 0x0000002fff042299 */ /* 0x000fe40008011606 */
[----:B------:R-:W-:Y:S02]  /*5ba0*/  USHF.R.U32.HI UR5, URZ, UR57, UR5 ;  /* 0x00000039ff057299 */ /* 0x000fe40008011605 */
[----:B------:R-:W-:Y:S02]  /*5bb0*/  UIMAD UR4, UR39, UR4, URZ ;  /* 0x00000004270472a4 */ /* 0x000fe4000f8e02ff */
[----:B------:R-:W-:Y:S02]  /*5bc0*/  USEL UR5, UR37, UR5, !UP1 ;  /* 0x0000000525057287 */ /* 0x000fe4000c800000 */
[----:B------:R-:W-:Y:S01]  /*5bd0*/  UISETP.GE.AND UP0, UPT, UR8, UR4, UPT ;  /* 0x000000040800728c */ /* 0x000fe2000bf06270 */
[----:B------:R-:W-:Y:S01]  /*5be0*/  UMOV UR6, UR11 ;  /* 0x0000000b00067c82 */ /* 0x000fe20008000000 */
[----:B------:R-:W-:Y:S02]  /*5bf0*/  UIMAD.WIDE.U32 UR10, UR8, UR46, URZ ;  /* 0x0000002e080a72a5 */ /* 0x000fe4000f8e00ff */
[----:B------:R-:W-:Y:S04]  /*5c00*/  @UP2 USHF.R.U32.HI UR9, URZ, UR47, UR6 ;  /* 0x0000002fff092299 */ /* 0x000fe80008011606 */
[----:B------:R-:W-:Y:S01]  /*5c10*/  UIMAD UR6, UR39, UR9, URZ ;  /* 0x00000009270672a4 */ /* 0x000fe2000f8e02ff */
[----:B------:R-:W-:Y:S03]  /*5c20*/  UMOV UR4, UR11 ;  /* 0x0000000b00047c82 */ /* 0x000fe60008000000 */
[----:B------:R-:W-:Y:S02]  /*5c30*/  UISETP.GE.OR UP0, UPT, UR5, UR6, UP0 ;  /* 0x000000060500728c */ /* 0x000fe40008706670 */
[----:B------:R-:W-:Y:S02]  /*5c40*/  USHF.R.U32.HI UR4, URZ, UR47, UR4 ;  /* 0x0000002fff047299 */ /* 0x000fe40008011604 */
[----:B------:R-:W-:Y:S02]  /*5c50*/  UIMAD.WIDE.U32 UR6, UR5, UR46, URZ ;  /* 0x0000002e050672a5 */ /* 0x000fe4000f8e00ff */
[----:B------:R-:W-:Y:S02]  /*5c60*/  USEL UR11, UR8, UR4, !UP2 ;  /* 0x00000004080b7287 */ /* 0x000fe4000d000000 */
[----:B------:R-:W-:Y:S02]  /*5c70*/  UIADD3 UR6, UPT, UPT, -UR5, URZ, URZ ;  /* 0x000000ff05067290 */ /* 0x000fe4000fffe1ff */
[----:B------:R-:W-:Y:S02]  /*5c80*/  UIADD3 UR10, UPT, UPT, -UR11, URZ, URZ ;  /* 0x000000ff0b0a7290 */ /* 0x000fe4000fffe1ff */
[----:B------:R-:W-:Y:S02]  /*5c90*/  UIMAD UR6, UR48, UR6, UR37 ;  /* 0x00000006300672a4 */ /* 0x000fe4000f8e0225 */
[----:B------:R-:W-:Y:S01]  /*5ca0*/  UIMAD UR10, UR39, UR10, UR8 ;  /* 0x0000000a270a72a4 */ /* 0x000fe2000f8e0208 */
[----:B------:R-:W-:Y:S01]  /*5cb0*/  @!UP0 UMOV UR4, UR7 ;  /* 0x0000000700048c82 */ /* 0x000fe20008000000 */
[----:B------:R-:W-:Y:S02]  /*5cc0*/  UIADD3 UR7, UPT, UPT, -UR8, URZ, URZ ;  /* 0x000000ff08077290 */ /* 0x000fe4000fffe1ff */
[----:B------:R-:W-:Y:S04]  /*5cd0*/  @!UP0 USHF.R.U32.HI UR4, URZ, UR47, UR4 ;  /* 0x0000002fff048299 */ /* 0x000fe80008011604 */
[----:B------:R-:W-:Y:S04]  /*5ce0*/  @!UP0 USEL UR4, UR5, UR4, !UP2 ;  /* 0x0000000405048287 */ /* 0x000fe8000d000000 */
[----:B------:R-:W-:Y:S02]  /*5cf0*/  @!UP0 UIMAD UR9, UR9, UR10, UR4 ;  /* 0x0000000a090982a4 */ /* 0x000fe4000f8e0204 */
[----:B------:R-:W-:Y:S02]  /*5d00*/  @!UP0 UIADD3 UR10, UPT, UPT, UR11, -UR4, URZ ;  /* 0x800000040b0a8290 */ /* 0x000fe4000fffe0ff */
[----:B------:R-:W-:Y:S02]  /*5d10*/  UIMAD UR4, UR58, UR7, UR36 ;  /* 0x000000073a0472a4 */ /* 0x000fe4000f8e0224 */
[----:B------:R-:W-:Y:S03]  /*5d20*/  @!UP0 UIMAD UR8, UR10, UR39, UR5 ;  /* 0x000000270a0882a4 */ /* 0x000fe6000f8e0205 */
[----:B------:R-:W-:Y:S02]  /*5d30*/  @!UP0 UMOV UR5, UR9 ;  /* 0x0000000900058c82 */ /* 0x000fe40008000000 */
[----:B------:R-:W-:Y:S02]  /*5d40*/  UIMAD UR37, UR5, UR48, UR6 ;  /* 0x00000030052572a4 */ /* 0x000fe4000f8e0206 */
[----:B------:R-:W-:Y:S11]  /*5d50*/  UIMAD UR36, UR8, UR58, UR4 ;  /* 0x0000003a082472a4 */ /* 0x000ff6000f8e0204 */
[----:B------:R-:W-:Y:S01]  /*5d60*/  @!UPT UIADD3 URZ, UPT, UPT, URZ, URZ, URZ ;  /* 0x000000fffffff290 */ /* 0x000fe2000fffe0ff */
.L_x_82:
[----:B------:R-:W-:Y:S01]  /*5d70*/  UISETP.NE.AND UP0, UPT, UR38, 0x1, UPT ;  /* 0x000000012600788c */ /* 0x000fe2000bf05270 */
[----:B------:R-:W-:Y:S01]  /*5d80*/  @P0 SHF.R.U32.HI R74, RZ, 0x10, R5 ;  /* 0x00000010ff4a0819 */ /* 0x000fe20000011605 */
[----:B------:R-:W-:Y:S09]  /*5d90*/  USHF.L.U32 UR41, UR22, 0x6, URZ ;  /* 0x0000000616297899 */ /* 0x000ff200080006ff */
[----:B------:R-:W1:Y:S01]  /*5da0*/  @!UP0 LDCU.128 UR12, c[0x0][0xc10] ;  /* 0x00018200ff0c87ac */ /* 0x000e620008000c00 */
[----:B------:R-:W2:Y:S01]  /*5db0*/  @!UP0 LDCU UR5, c[0x0][0xc0c] ;  /* 0x00018180ff0587ac */ /* 0x000ea20008000800 */
[----:B------:R-:W3:Y:S01]  /*5dc0*/  @!UP0 LDCU UR10, c[0x0][0xc20] ;  /* 0x00018400ff0a87ac */ /* 0x000ee20008000800 */
[----:B-1----:R-:W-:Y:S02]  /*5dd0*/  UIMAD.WIDE.U32 UR8, UR37, UR12, URZ ;  /* 0x0000000c250872a5 */ /* 0x002fe4000f8e00ff */
[----:B------:R-:W-:Y:S02]  /*5de0*/  UIMAD.WIDE.U32 UR6, UR36, UR15, URZ ;  /* 0x0000000f240672a5 */ /* 0x000fe4000f8e00ff */
[----:B------:R-:W-:Y:S03]  /*5df0*/  @!UP0 UISETP.NE.AND UP1, UPT, UR14, 0x1, UPT ;  /* 0x000000010e00888c */ /* 0x000fe6000bf25270 */
[----:B------:R-:W-:Y:S01]  /*5e00*/  @!UP0 UMOV UR4, UR9 ;  /* 0x0000000900048c82 */ /* 0x000fe20008000000 */
[----:B--2---:R-:W-:Y:S02]  /*5e10*/  @!UP0 UISETP.NE.AND UP2, UPT, UR5, 0x1, UPT ;  /* 0x000000010500888c */ /* 0x004fe4000bf45270 */
[----:B------:R-:W-:Y:S01]  /*5e20*/  @!UP0 USHF.R.U32.HI UR4, URZ, UR13, UR4 ;  /* 0x0000000dff048299 */ /* 0x000fe20008011604 */
[----:B------:R-:W-:Y:S02]  /*5e30*/  @!UP0 UMOV UR6, UR7 ;  /* 0x0000000700068c82 */ /* 0x000fe40008000000 */
[----:B---3--:R-:W-:Y:S02]  /*5e40*/  @!UP0 USHF.R.U32.HI UR6, URZ, UR10, UR6 ;  /* 0x0000000aff068299 */ /* 0x008fe40008011606 */
[----:B------:R-:W-:Y:S02]  /*5e50*/  @!UP0 USEL UR7, UR37, UR4, !UP2 ;  /* 0x0000000425078287 */ /* 0x000fe4000d000000 */
[----:B------:R-:W-:Y:S04]  /*5e60*/  @!UP0 USEL UR6, UR36, UR6, !UP1 ;  /* 0x0000000624068287 */ /* 0x000fe8000c800000 */
[----:B------:R-:W-:Y:S02]  /*5e70*/  @!UP0 UIADD3 UR4, UPT, UPT, -UR7, UR6, URZ ;  /* 0x0000000607048290 */ /* 0x000fe4000fffe1ff */
[----:B------:R-:W-:Y:S02]  /*5e80*/  @!UP0 UIADD3 UR6, UPT, UPT, UR7, -UR6, URZ ;  /* 0x8000000607068290 */ /* 0x000fe4000fffe0ff */
[----:B------:R-:W-:Y:S02]  /*5e90*/  @!UP0 UIMAD UR37, UR4, UR5, UR37 ;  /* 0x00000005042582a4 */ /* 0x000fe4000f8e0225 */
[----:B------:R-:W-:Y:S02]  /*5ea0*/  @!UP0 UIMAD UR36, UR6, UR14, UR36 ;  /* 0x0000000e062482a4 */ /* 0x000fe4000f8e0224 */
[----:B------:R-:W-:Y:S09]  /*5eb0*/  ULOP3.LUT UP0, URZ, UR61, 0x3f0, URZ, 0xc0, !UPT ;  /* 0x000003f03dff7892 */ /* 0x000ff2000f80c0ff */
[----:B------:R-:W-:Y:S05]  /*5ec0*/  BRA.U !UP0, `(.L_x_83) ;  /* 0x00000001087c7547 */ /* 0x000fea000b800000 */
[----:B------:R-:W1:Y:S01]  /*5ed0*/  LDCU.64 UR8, c[0x4][0x80] ;  /* 0x01001000ff0877ac */ /* 0x000e620008000a00 */
[----:B------:R-:W-:Y:S01]  /*5ee0*/  MOV R16, 0x0 ;  /* 0x0000000000107802 */ /* 0x000fe20000000f00 */
[----:B------:R-:W-:Y:S02]  /*5ef0*/  HFMA2 R12, -RZ, RZ, 0, 5.9604644775390625e-08 ;  /* 0x00000001ff0c7431 */ /* 0x000fe400000001ff */
[----:B------:R-:W-:Y:S01]  /*5f00*/  IMAD.MOV.U32 R8, RZ, RZ, 0x70 ;  /* 0x00000070ff087424 */ /* 0x000fe200078e00ff */
[----:B------:R2:W3:Y:S01]  /*5f10*/  LDC.64 R14, c[0x4][R16] ;  /* 0x01000000100e7b82 */ /* 0x0004e20000000a00 */
[----:B------:R-:W4:Y:S01]  /*5f20*/  LDCU.64 UR6, c[0x4][0x88] ;  /* 0x01001100ff0677ac */ /* 0x000f220008000a00 */
[----:B------:R-:W-:Y:S01]  /*5f30*/  IMAD.MOV.U32 R13, RZ, RZ, RZ ;  /* 0x000000ffff0d7224 */ /* 0x000fe200078e00ff */
[----:B------:R-:W2:Y:S01]  /*5f40*/  LDCU.64 UR4, c[0x4][0x8] ;  /* 0x01000100ff0477ac */ /* 0x000ea20008000a00 */
[----:B-1----:R-:W-:Y:S01]  /*5f50*/  MOV R5, UR9 ;  /* 0x0000000900057c02 */ /* 0x002fe20008000f00 */
[----:B------:R-:W-:Y:S01]  /*5f60*/  IMAD.U32 R4, RZ, RZ, UR8 ;  /* 0x00000008ff047e24 */ /* 0x000fe2000f8e00ff */
[----:B----4-:R-:W-:Y:S01]  /*5f70*/  MOV R7, UR7 ;  /* 0x0000000700077c02 */ /* 0x010fe20008000f00 */
[----:B------:R-:W-:Y:S01]  /*5f80*/  IMAD.U32 R6, RZ, RZ, UR6 ;  /* 0x00000006ff067e24 */ /* 0x000fe2000f8e00ff */
[----:B--2---:R-:W-:Y:S01]  /*5f90*/  MOV R11, UR5 ;  /* 0x00000005000b7c02 */ /* 0x004fe20008000f00 */
[----:B------:R-:W-:Y:S02]  /*5fa0*/  IMAD.U32 R10, RZ, RZ, UR4 ;  /* 0x00000004ff0a7e24 */ /* 0x000fe4000f8e00ff */
[----:B------:R-:W-:Y:S07]  /*5fb0*/  LEPC R20, `(.L_x_84) ;  /* 0x000000001014794e */ /* 0x000fee0000000000 */
[----:B---3-5:R-:W-:Y:S05]  /*5fc0*/  CALL.ABS.NOINC R14 ;  /* 0x000000000e007343 */ /* 0x028fea0003c00000 */
.L_x_84:
[----:B------:R-:W1:Y:S01]  /*5fd0*/  LDCU.64 UR8, c[0x4][0x80] ;  /* 0x01001000ff0877ac */ /* 0x000e620008000a00 */
[----:B------:R2:W3:Y:S01]  /*5fe0*/  LDC.64 R14, c[0x4][R16] ;  /* 0x01000000100e7b82 */ /* 0x0004e20000000a00 */
[----:B------:R-:W-:Y:S02]  /*5ff0*/  HFMA2 R12, -RZ, RZ, 0, 5.9604644775390625e-08 ;  /* 0x00000001ff0c7431 */ /* 0x000fe400000001ff */
[----:B------:R-:W-:Y:S02]  /*6000*/  IMAD.MOV.U32 R8, RZ, RZ, 0x70 ;  /* 0x00000070ff087424 */ /* 0x000fe400078e00ff */
[----:B------:R-:W-:Y:S01]  /*6010*/  IMAD.MOV.U32 R13, RZ, RZ, RZ ;  /* 0x000000ffff0d7224 */ /* 0x000fe200078e00ff */
[----:B------:R-:W4:Y:S01]  /*6020*/  LDCU.64 UR6, c[0x4][0x88] ;  /* 0x01001100ff0677ac */ /* 0x000f220008000a00 */
[----:B------:R-:W5:Y:S01]  /*6030*/  LDCU.64 UR4, c[0x4][0x8] ;  /* 0x01000100ff0477ac */ /* 0x000f620008000a00 */
[----:B-1----:R-:W-:Y:S02]  /*6040*/  MOV R4, UR8 ;  /* 0x0000000800047c02 */ /* 0x002fe40008000f00 */
[----:B------:R-:W-:Y:S02]  /*6050*/  MOV R5, UR9 ;  /* 0x0000000900057c02 */ /* 0x000fe40008000f00 */
[----:B----4-:R-:W-:Y:S01]  /*6060*/  MOV R7, UR7 ;  /* 0x0000000700077c02 */ /* 0x010fe20008000f00 */
[----:B------:R-:W-:Y:S01]  /*6070*/  IMAD.U32 R6, RZ, RZ, UR6 ;  /* 0x00000006ff067e24 */ /* 0x000fe2000f8e00ff */
[----:B-----5:R-:W-:Y:S01]  /*6080*/  MOV R11, UR5 ;  /* 0x00000005000b7c02 */ /* 0x020fe20008000f00 */
[----:B--2---:R-:W-:Y:S02]  /*6090*/  IMAD.U32 R10, RZ, RZ, UR4 ;  /* 0x00000004ff0a7e24 */ /* 0x004fe4000f8e00ff */
[----:B------:R-:W-:Y:S07]  /*60a0*/  LEPC R20, `(.L_x_83) ;  /* 0x000000001014794e */ /* 0x000fee0000000000 */
[----:B---3--:R-:W-:Y:S05]  /*60b0*/  CALL.ABS.NOINC R14 ;  /* 0x000000000e007343 */ /* 0x008fea0003c00000 */
.L_x_83:
[----:B------:R-:W-:Y:S01]  /*60c0*/  R2UR UR5, R66 ;  /* 0x00000000420572ca */ /* 0x000fe200000e0000 */
[----:B------:R-:W-:Y:S01]  /*60d0*/  UISETP.NE.U32.AND UP0, UPT, UR62, URZ, UPT ;  /* 0x000000ff3e00728c */ /* 0x000fe2000bf05070 */
[----:B------:R-:W-:Y:S02]  /*60e0*/  ISETP.NE.U32.AND P3, PT, R54, RZ, PT ;  /* 0x000000ff3600720c */ /* 0x000fe40003f65070 */
[----:B------:R-:W-:Y:S01]  /*60f0*/  R2UR UR4, R65 ;  /* 0x00000000410472ca */ /* 0x000fe200000e0000 */
[----:B------:R-:W-:Y:S01]  /*6100*/  UISETP.NE.AND.EX UP0, UPT, UR63, URZ, UPT, UP0 ;  /* 0x000000ff3f00728c */ /* 0x000fe2000bf05300 */
[----:B------:R-:W-:Y:S02]  /*6110*/  ISETP.NE.AND.EX P3, PT, R55, RZ, PT, P3 ;  /* 0x000000ff3700720c */ /* 0x000fe40003f65330 */
[----:B------:R-:W-:Y:S02]  /*6120*/  ISETP.NE.AND P6, PT, R73, RZ, PT ;  /* 0x000000ff4900720c */ /* 0x000fe40003fc5270 */
[----:B------:R-:W-:Y:S03]  /*6130*/  PLOP3.LUT P0, PT, PT, PT, PT, 0x8, 0x80 ;  /* 0x000000000080781c */ /* 0x000fe60003f0e170 */
[----:B------:R-:W-:Y:S04]  /*6140*/  ISETP.NE.U32.AND P1, PT, RZ, UR5, PT ;  /* 0x00000005ff007c0c */ /* 0x000fe8000bf25070 */
[----:B------:R-:W-:Y:S04]  /*6150*/  ISETP.NE.AND.EX P1, PT, RZ, UR4, PT, P1 ;  /* 0x00000004ff007c0c */ /* 0x000fe8000bf25310 */
[----:B------:R-:W-:Y:S01]  /*6160*/  @P6 PLOP3.LUT P0, PT, P3, PT, PT, 0x80, 0x8 ;  /* 0x000000000008681c */ /* 0x000fe20001f0f070 */
[----:B------:R-:W-:Y:S01]  /*6170*/  @!UPT UIADD3 URZ, UPT, UPT, URZ, URZ, URZ ;  /* 0x000000fffffff290 */ /* 0x000fe2000fffe0ff */
[----:B------:R-:W-:Y:S11]  /*6180*/  @!P3 BRA `(.L_x_85) ;  /* 0x000000000030b947 */ /* 0x000ff60003800000 */
[----:B------:R-:W-:Y:S01]  /*6190*/  ISETP.NE.U32.AND P2, PT, R52, RZ, PT ;  /* 0x000000ff3400720c */ /* 0x000fe20003f45070 */
[----:B------:R-:W1:Y:S01]  /*61a0*/  LDCU.64 UR4, c[0x0][0x358] ;  /* 0x00006b00ff0477ac */ /* 0x000e620008000a00 */
[----:B------:R-:W-:Y:S02]  /*61b0*/  IMAD.MOV.U32 R63, RZ, RZ, 0x1 ;  /* 0x00000001ff3f7424 */ /* 0x000fe400078e00ff */
[----:B------:R-:W-:Y:S11]  /*61c0*/  ISETP.NE.AND.EX P2, PT, R53, RZ, PT, P2 ;  /* 0x000000ff3500720c */ /* 0x000ff60003f45320 */
[----:B------:R-:W-:Y:S02]  /*61d0*/  @!UPT UIADD3 URZ, UPT, UPT, URZ, URZ, URZ ;  /* 0x000000fffffff290 */ /* 0x000fe4000fffe0ff */
[----:B------:R-:W2:Y:S01]  /*61e0*/  @P2 LDC.64 R4, c[0x0][0x988] ;  /* 0x00026200ff042b82 */ /* 0x000ea20000000a00 */
[----:B------:R-:W-:Y:S04]  /*61f0*/  @P2 IMAD R0, R17, R54, RZ ;  /* 0x0000003611002224 */ /* 0x000fe800078e02ff */
[----:B--2---:R-:W-:Y:S04]  /*6200*/  @P2 IMAD.WIDE R4, R0, 0x4, R4 ;  /* 0x0000000400042825 */ /* 0x004fe800078e0204 */
[----:B------:R-:W-:Y:S01]  /*6210*/  HFMA2 R0, -RZ, RZ, 0, 5.9604644775390625e-08 ;  /* 0x00000001ff007431 */ /* 0x000fe200000001ff */
[----:B-1---5:R1:W5:Y:S04]  /*6220*/  @P2 LDG.E R27, desc[UR4][R4.64] ;  /* 0x00000004041b2981 */ /* 0x022368000c1e1900 */
[----:B------:R-:W-:Y:S01]  /*6230*/  @!P2 PRMT R63, R0, 0x7610, R63 ;  /* 0x00007610003fa816 */ /* 0x000fe2000000003f */
[----:B-1----:R-:W2:Y:S06]  /*6240*/  @!P2 LDC R27, c[0x0][0x980] ;  /* 0x00026000ff1bab82 */ /* 0x002eac0000000800 */
.L_x_85:
[----:B------:R-:W-:Y:S05]  /*6250*/  BRA.U !UP0, `(.L_x_86) ;  /* 0x00000001082c7547 */ /* 0x000fea000b800000 */
[----:B------:R-:W-:Y:S02]  /*6260*/  R2UR UR5, R68 ;  /* 0x00000000440572ca */ /* 0x000fe400000e0000 */
[----:B------:R-:W-:Y:S11]  /*6270*/  R2UR UR4, R67 ;  /* 0x00000000430472ca */ /* 0x000ff600000e0000 */
[----:B------:R-:W-:Y:S04]  /*6280*/  ISETP.NE.U32.AND P2, PT, RZ, UR5, PT ;  /* 0x00000005ff007c0c */ /* 0x000fe8000bf45070 */
[----:B------:R-:W-:Y:S01]  /*6290*/  ISETP.NE.AND.EX P2, PT, RZ, UR4, PT, P2 ;  /* 0x00000004ff007c0c */ /* 0x000fe2000bf45320 */
[----:B------:R-:W1:Y:S11]  /*62a0*/  LDCU.64 UR4, c[0x0][0x358] ;  /* 0x00006b00ff0477ac */ /* 0x000e760008000a00 */
[----:B------:R-:W-:Y:S01]  /*62b0*/  @!UPT UIADD3 URZ, UPT, UPT, URZ, URZ, URZ ;  /* 0x000000fffffff290 */ /* 0x000fe2000fffe0ff */
[----:B------:R-:W3:Y:S01]  /*62c0*/  @P2 LDC.64 R4, c[0x0][0x9a8] ;  /* 0x00026a00ff042b82 */ /* 0x000ee20000000a00 */
[----:B------:R-:W-:Y:S04]  /*62d0*/  @P2 IMAD R3, R17, UR62, RZ ;  /* 0x0000003e11032c24 */ /* 0x000fe8000f8e02ff */
[----:B---3--:R-:W-:Y:S05]  /*62e0*/  @P2 IMAD.WIDE R4, R3, 0x4, R4 ;  /* 0x0000000403042825 */ /* 0x008fea00078e0204 */
[----:B-1---5:R1:W5:Y:S02]  /*62f0*/  @P2 LDG.E R24, desc[UR4][R4.64] ;  /* 0x0000000404182981 */ /* 0x022364000c1e1900 */
[----:B-1----:R-:W3:Y:S02]  /*6300*/  @!P2 LDC R24, c[0x0][0x9a0] ;  /* 0x00026800ff18ab82 */ /* 0x002ee40000000800 */
.L_x_86:
[----:B--2--5:R-:W-:Y:S01]  /*6310*/  FSETP.NEU.AND P2, PT, R27, RZ, PT ;  /* 0x000000ff1b00720b */ /* 0x024fe20003f4d000 */
[----:B------:R-:W1:Y:S01]  /*6320*/  LDCU.128 UR12, c[0x0][0xb90] ;  /* 0x00017200ff0c77ac */ /* 0x000e620008000c00 */
[----:B------:R-:W-:Y:S01]  /*6330*/  SEL R4, RZ, 0xffffffff, P1 ;  /* 0xffffffffff047807 */ /* 0x000fe20000800000 */
[----:B------:R-:W-:Y:S01]  /*6340*/  BSSY B1, `(.L_x_87) ;  /* 0x0000066000017945 */ /* 0x000fe20003800000 */
[----:B------:R-:W-:Y:S01]  /*6350*/  @P6 LOP3.LUT P1, RZ, R63, 0xff, RZ, 0xc0, !PT ;  /* 0x000000ff3fff6812 */ /* 0x000fe2000782c0ff */
[----:B------:R-:W-:Y:S01]  /*6360*/  IMAD.MOV.U32 R35, RZ, RZ, 0x1 ;  /* 0x00000001ff237424 */ /* 0x000fe200078e00ff */
[----:B------:R-:W-:Y:S01]  /*6370*/  @P6 SEL R5, RZ, 0xffffffff, P2 ;  /* 0xffffffffff056807 */ /* 0x000fe20001000000 */
[----:B------:R-:W-:Y:S01]  /*6380*/  IMAD.IADD R25, R23, 0x1, R2 ;  /* 0x0000000117197824 */ /* 0x000fe200078e0202 */
[----:B------:R-:W-:Y:S01]  /*6390*/  LOP3.LUT R32, R60, 0x1, RZ, 0x3c, !PT ;  /* 0x000000013c207812 */ /* 0x000fe200078e3cff */
[----:B------:R-:W2:Y:S01]  /*63a0*/  LDCU UR11, c[0x0][0xba0] ;  /* 0x00017400ff0b77ac */ /* 0x000ea20008000800 */
[----:B------:R-:W-:Y:S01]  /*63b0*/  @P0 SEL R5, R4, R5, !P1 ;  /* 0x0000000504050207 */ /* 0x000fe20004800000 */
[----:B------:R-:W-:Y:S01]  /*63c0*/  IMAD.U32 R34, RZ, RZ, UR50 ;  /* 0x00000032ff227e24 */ /* 0x000fe2000f8e00ff */
[----:B------:R-:W-:Y:S01]  /*63d0*/  LEA R85, R22, UR49, 0x3 ;  /* 0x0000003116557c11 */ /* 0x000fe2000f8e18ff */
[----:B------:R-:W-:Y:S01]  /*63e0*/  USHF.L.U32 UR8, UR51, 0x6, URZ ;  /* 0x0000000633087899 */ /* 0x000fe200080006ff */
[----:B------:R-:W-:Y:S02]  /*63f0*/  @P6 LOP3.LUT R5, R5, 0x1, RZ, 0xc0, !PT ;  /* 0x0000000105056812 */ /* 0x000fe400078ec0ff */
[----:B------:R-:W-:Y:S02]  /*6400*/  CS2R R38, SRZ ;  /* 0x0000000000267805 */ /* 0x000fe4000001ff00 */
[----:B------:R-:W-:Y:S02]  /*6410*/  SHF.L.U32 R0, R59, 0x1f, RZ ;  /* 0x0000001f3b007819 */ /* 0x000fe400000006ff */
[----:B------:R-:W-:Y:S02]  /*6420*/  CS2R R36, SRZ ;  /* 0x0000000000247805 */ /* 0x000fe4000001ff00 */
[----:B------:R-:W-:Y:S01]  /*6430*/  ISETP.NE.U32.OR P5, PT, R5, 0x1, !P6 ;  /* 0x000000010500780c */ /* 0x000fe200077a5470 */
[----:B------:R-:W-:Y:S01]  /*6440*/  IMAD.U32 R5, RZ, RZ, UR50 ;  /* 0x00000032ff057e24 */ /* 0x000fe2000f8e00ff */
[----:B------:R-:W-:Y:S01]  /*6450*/  R2UR UR4, R71 ;  /* 0x00000000470472ca */ /* 0x000fe200000e0000 */
[----:B------:R-:W-:Y:S01]  /*6460*/  IMAD.U32 R80, RZ, RZ, UR8 ;  /* 0x00000008ff507e24 */ /* 0x000fe2000f8e00ff */
[----:B------:R-:W-:Y:S02]  /*6470*/  R2UR UR6, R70 ;  /* 0x00000000460672ca */ /* 0x000fe400000e0000 */
[----:B------:R-:W-:Y:S02]  /*6480*/  CS2R R42, SRZ ;  /* 0x00000000002a7805 */ /* 0x000fe4000001ff00 */
[----:B------:R-:W-:Y:S02]  /*6490*/  LEA R3, R5, UR49, 0x3 ;  /* 0x0000003105037c11 */ /* 0x000fe4000f8e18ff */
[----:B------:R-:W-:Y:S02]  /*64a0*/  CS2R R40, SRZ ;  /* 0x0000000000287805 */ /* 0x000fe4000001ff00 */
[----:B------:R-:W-:Y:S02]  /*64b0*/  R2UR UR10, R72 ;  /* 0x00000000480a72ca */ /* 0x000fe400000e0000 */
[----:B------:R-:W-:Y:S02]  /*64c0*/  CS2R R46, SRZ ;  /* 0x00000000002e7805 */ /* 0x000fe4000001ff00 */
[----:B------:R-:W-:Y:S02]  /*64d0*/  R2UR UR9, R69 ;  /* 0x00000000450972ca */ /* 0x000fe400000e0000 */
[----:B------:R-:W-:Y:S02]  /*64e0*/  CS2R R44, SRZ ;  /* 0x00000000002c7805 */ /* 0x000fe4000001ff00 */
[----:B------:R-:W-:Y:S02]  /*64f0*/  LOP3.LUT P4, R81, R63, 0xff, RZ, 0xc0, !PT ;  /* 0x000000ff3f517812 */ /* 0x000fe4000788c0ff */
[----:B------:R-:W-:Y:S02]  /*6500*/  CS2R R50, SRZ ;  /* 0x0000000000327805 */ /* 0x000fe4000001ff00 */
[----:B------:R-:W-:Y:S01]  /*6510*/  @P5 SHF.L.U32 R8, R32, 0x1f, RZ ;  /* 0x0000001f20085819 */ /* 0x000fe200000006ff */
[----:B------:R-:W-:Y:S01]  /*6520*/  UIMAD.WIDE.U32 UR4, UR8, UR4, URZ ;  /* 0x00000004080472a5 */ /* 0x000fe2000f8e00ff */
[----:B------:R-:W-:Y:S02]  /*6530*/  SEL R5, RZ, 0xffffffff, P2 ;  /* 0xffffffffff057807 */ /* 0x000fe40001000000 */
[----:B------:R-:W-:Y:S01]  /*6540*/  CS2R R48, SRZ ;  /* 0x0000000000307805 */ /* 0x000fe2000001ff00 */
[----:B------:R-:W4:Y:S01]  /*6550*/  @P5 SYNCS.PHASECHK.TRANS64.TRYWAIT P1, [R3+URZ+0xc0], R8 ;  /* 0x0000c008030055a7 */ /* 0x000f2200080211ff */
[----:B------:R-:W-:Y:S01]  /*6560*/  USHF.R.U32.HI UR5, URZ, UR6, UR5 ;  /* 0x00000006ff057299 */ /* 0x000fe20008011605 */
[----:B------:R-:W-:Y:S01]  /*6570*/  @P3 SEL R5, R4, R5, !P4 ;  /* 0x0000000504053207 */ /* 0x000fe20006000000 */
[----:B------:R-:W-:Y:S01]  /*6580*/  UISETP.NE.AND UP0, UPT, UR10, 0x1, UPT ;  /* 0x000000010a00788c */ /* 0x000fe2000bf05270 */
[----:B------:R-:W-:Y:S02]  /*6590*/  P2R R82, PR, RZ, 0x20 ;  /* 0x00000020ff527803 */ /* 0x000fe40000000000 */
[----:B------:R-:W-:Y:S01]  /*65a0*/  LOP3.LUT R5, R5, 0x1, RZ, 0xc0, !PT ;  /* 0x0000000105057812 */ /* 0x000fe200078ec0ff */
[----:B------:R-:W-:Y:S02]  /*65b0*/  USEL UR5, UR8, UR5, !UP0 ;  /* 0x0000000508057287 */ /* 0x000fe4000c000000 */
[----:B------:R-:W-:Y:S04]  /*65c0*/  UISETP.NE.AND UP0, UPT, UR9, 0x1, UPT ;  /* 0x000000010900788c */ /* 0x000fe8000bf05270 */
[----:B------:R-:W-:Y:S02]  /*65d0*/  IMAD R7, RZ, RZ, -UR5 ;  /* 0x80000005ff077e24 */ /* 0x000fe4000f8e02ff */
[----:B------:R-:W-:Y:S01]  /*65e0*/  IMAD.U32 R79, RZ, RZ, UR5 ;  /* 0x00000005ff4f7e24 */ /* 0x000fe2000f8e00ff */
[----:B------:R2:W3:Y:S01]  /*65f0*/  SYNCS.PHASECHK.TRANS64.TRYWAIT P0, [R85+URZ+0x110], R0 ;  /* 0x00011000550075a7 */ /* 0x0004e200080011ff */
[----:B-1----:R-:W-:Y:S01]  /*6600*/  UIMAD.WIDE.U32 UR6, UR5, UR12, URZ ;  /* 0x0000000c050672a5 */ /* 0x002fe2000f8e00ff */
[----:B------:R-:W-:Y:S06]  /*6610*/  IMAD R80, R7, UR10, R80 ;  /* 0x0000000a07507c24 */ /* 0x000fec000f8e0250 */
[----:B------:R-:W-:Y:S02]  /*6620*/  UMOV UR4, UR7 ;  /* 0x0000000700047c82 */ /* 0x000fe40008000000 */
[----:B------:R-:W-:Y:S04]  /*6630*/  USHF.R.U32.HI UR4, URZ, UR13, UR4 ;  /* 0x0000000dff047299 */ /* 0x000fe80008011604 */
[----:B------:R-:W-:Y:S02]  /*6640*/  USEL UR4, UR5, UR4, !UP0 ;  /* 0x0000000405047287 */ /* 0x000fe4000c000000 */
[----:B------:R-:W-:Y:S02]  /*6650*/  UISETP.NE.AND UP0, UPT, UR14, 0x1, UPT ;  /* 0x000000010e00788c */ /* 0x000fe4000bf05270 */
[----:B------:R-:W-:Y:S02]  /*6660*/  UIMAD.WIDE.U32 UR6, UR4, UR15, URZ ;  /* 0x0000000f040672a5 */ /* 0x000fe4000f8e00ff */
[----:B------:R-:W-:Y:S02]  /*6670*/  IMAD.U32 R78, RZ, RZ, UR4 ;  /* 0x00000004ff4e7e24 */ /* 0x000fe4000f8e00ff */
[----:B------:R-:W-:Y:S01]  /*6680*/  PLOP3.LUT P2, PT, PT, PT, UP0, 0x80, 0x8 ;  /* 0x000000000008781c */ /* 0x000fe20003f4f008 */
[----:B------:R-:W-:Y:S02]  /*6690*/  IMAD R6, RZ, RZ, -UR4 ;  /* 0x80000004ff067e24 */ /* 0x000fe4000f8e02ff */
[----:B------:R-:W-:Y:S01]  /*66a0*/  UMOV UR6, UR7 ;  /* 0x0000000700067c82 */ /* 0x000fe20008000000 */
[----:B------:R-:W-:Y:S01]  /*66b0*/  IMAD.U32 R77, RZ, RZ, UR4 ;  /* 0x00000004ff4d7e24 */ /* 0x000fe2000f8e00ff */
[----:B--2---:R-:W-:Y:S01]  /*66c0*/  USHF.R.U32.HI UR6, URZ, UR11, UR6 ;  /* 0x0000000bff067299 */ /* 0x004fe20008011606 */
[----:B------:R-:W-:Y:S05]  /*66d0*/  IMAD R79, R6, UR9, R79 ;  /* 0x00000009064f7c24 */ /* 0x000fea000f8e024f */
[----:B------:R-:W-:Y:S02]  /*66e0*/  SEL R78, R78, UR6, !P2 ;  /* 0x000000064e4e7c07 */ /* 0x000fe4000d000000 */
[----:B------:R-:W-:Y:S03]  /*66f0*/  ISETP.NE.U32.AND P2, PT, R5, 0x1, PT ;  /* 0x000000010500780c */ /* 0x000fe60003f45070 */
[----:B------:R-:W-:Y:S01]  /*6700*/  IMAD.MOV R4, RZ, RZ, -R78 ;  /* 0x000000ffff047224 */ /* 0x000fe200078e0a4e */
[----:B------:R-:W-:Y:S03]  /*6710*/  P2R R86, PR, RZ, 0x4 ;  /* 0x00000004ff567803 */ /* 0x000fe60000000000 */
[----:B------:R-:W-:Y:S01]  /*6720*/  IMAD R77, R4, UR14, R77 ;  /* 0x0000000e044d7c24 */ /* 0x000fe2000f8e024d */
[----:B----4-:R-:W-:Y:S01]  /*6730*/  @P5 SEL R35, RZ, 0x1, !P1 ;  /* 0x00000001ff235807 */ /* 0x010fe20004800000 */
[----:B------:R-:W-:Y:S06]  /*6740*/  @!P5 BRA `(.L_x_88) ;  /* 0x000000000094d947 */ /* 0x000fec0003800000 */
[----:B------:R-:W-:Y:S01]  /*6750*/  HFMA2 R47, -RZ, RZ, 0, 0 ;  /* 0x00000000ff2f7431 */ /* 0x000fe200000001ff */
[----:B------:R-:W-:Y:S01]  /*6760*/  ISETP.NE.AND P1, PT, R35, RZ, PT ;  /* 0x000000ff2300720c */ /* 0x000fe20003f25270 */
[----:B------:R-:W-:Y:S01]  /*6770*/  IMAD.U32 R2, RZ, RZ, UR50 ;  /* 0x00000032ff027e24 */ /* 0x000fe2000f8e00ff */
[----:B------:R-:W-:Y:S11]  /*6780*/  BSSY B0, `(.L_x_89) ;  /* 0x0000005000007945 */ /* 0x000ff60003800000 */
[----:B------:R-:W-:Y:S05]  /*6790*/  @P1 BRA `(.L_x_90) ;  /* 0x00000000000c1947 */ /* 0x000fea0003800000 */
[----:B------:R-:W-:Y:S04]  /*67a0*/  SHF.L.U32 R4, R32, 0x1f, RZ ;  /* 0x0000001f20047819 */ /* 0x000fe800000006ff */
[----:B------:R-:W1:Y:S02]  /*67b0*/  SYNCS.PHASECHK.TRANS64.TRYWAIT P1, [R3+URZ+0xc0], R4 ;  /* 0x0000c004030075a7 */ /* 0x000e6400080211ff */
[----:B-1----:R-:W-:Y:S05]  /*67c0*/  @!P1 BRA `(.L_x_91) ;  /* 0x0000002000cc9947 */ /* 0x002fea0003800000 */
.L_x_90:
[----:B------:R-:W-:Y:S05]  /*67d0*/  BSYNC B0 ;  /* 0x0000000000007941 */ /* 0x000fea0003800000 */
.L_x_89:
[----:B------:R-:W-:Y:S01]  /*67e0*/  ISETP.NE.AND P1, PT, R86, RZ, PT ;  /* 0x000000ff5600720c */ /* 0x000fe20003f25270 */
[----:B------:R-:W-:Y:S01]  /*67f0*/  IMAD.MOV.U32 R46, RZ, RZ, RZ ;  /* 0x000000ffff2e7224 */ /* 0x000fe200078e00ff */
[----:B------:R-:W-:Y:S02]  /*6800*/  CS2R R44, SRZ ;  /* 0x00000000002c7805 */ /* 0x000fe4000001ff00 */
[----:B------:R-:W-:Y:S02]  /*6810*/  CS2R R50, SRZ ;  /* 0x0000000000327805 */ /* 0x000fe4000001ff00 */
[----:B------:R-:W-:Y:S02]  /*6820*/  CS2R R48, SRZ ;  /* 0x0000000000307805 */ /* 0x000fe4000001ff00 */
[----:B------:R-:W-:Y:S02]  /*6830*/  CS2R R42, SRZ ;  /* 0x00000000002a7805 */ /* 0x000fe4000001ff00 */
[----:B------:R-:W-:Y:S02]  /*6840*/  CS2R R40, SRZ ;  /* 0x0000000000287805 */ /* 0x000fe4000001ff00 */
[----:B------:R-:W-:Y:S02]  /*6850*/  CS2R R38, SRZ ;  /* 0x0000000000267805 */ /* 0x000fe4000001ff00 */
[----:B------:R-:W-:Y:S01]  /*6860*/  CS2R R36, SRZ ;  /* 0x0000000000247805 */ /* 0x000fe2000001ff00 */
[----:B------:R-:W-:Y:S01]  /*6870*/  @P1 IMAD R5, R2, 0x800, R61 ;  /* 0x0000080002051824 */ /* 0x000fe200078e023d */
[----:B------:R-:W-:Y:S05]  /*6880*/  @P1 WARPSYNC.ALL ;  /* 0x0000000000001948 */ /* 0x000fea0003800000 */
[----:B------:R-:W-:Y:S01]  /*6890*/  @P1 LEA R5, R5, UR49, 0x2 ;  /* 0x0000003105051c11 */ /* 0x000fe2000f8e10ff */
[----:B------:R-:W-:Y:S04]  /*68a0*/  UIADD3 UR4, UPT, UPT, UR50, 0x1, URZ ;  /* 0x0000000132047890 */ /* 0x000fe8000fffe0ff */
[----:B------:R2:W4:Y:S01]  /*68b0*/  @P1 LDSM.16.M88.4 R48, [R5+0x400] ;  /* 0x000400000530183b */ /* 0x0005220000000200 */
[----:B------:R-:W-:Y:S01]  /*68c0*/  @P1 VIADD R2, R5, 0x400 ;  /* 0x0000040005021836 */ /* 0x000fe20000000000 */
[----:B------:R-:W-:Y:S01]  /*68d0*/  UISETP.NE.AND UP0, UPT, UR4, 0x3, UPT ;  /* 0x000000030400788c */ /* 0x000fe2000bf05270 */
[C-C-:B-1----:R-:W-:Y:S02]  /*68e0*/  @P1 IMAD R3, R76.reuse, 0x4, R5.reuse ;  /* 0x000000044c031824 */ /* 0x142fe400078e0205 */
[C---:B------:R-:W-:Y:S01]  /*68f0*/  @P1 IMAD R7, R75.reuse, 0x4, R2 ;  /* 0x000000044b071824 */ /* 0x040fe200078e0202 */
[----:B------:R-:W-:Y:S01]  /*6900*/  USEL UR4, UR4, URZ, UP0 ;  /* 0x000000ff04047287 */ /* 0x000fe20008000000 */
[----:B------:R-:W-:Y:S01]  /*6910*/  @P1 IMAD R2, R75, 0x4, R5 ;  /* 0x000000044b021824 */ /* 0x000fe200078e0205 */
[----:B------:R2:W1:Y:S01]  /*6920*/  @P1 LDSM.16.M88.4 R44, [R3+0x400] ;  /* 0x00040000032c183b */ /* 0x0004620000000200 */
[----:B------:R-:W-:Y:S03]  /*6930*/  @P1 IMAD R4, R76, 0x4, R7 ;  /* 0x000000044c041824 */ /* 0x000fe600078e0207 */
[----:B------:R-:W-:Y:S01]  /*6940*/  IMAD.U32 R34, RZ, RZ, UR4 ;  /* 0x00000004ff227e24 */ /* 0x000fe2000f8e00ff */
[----:B------:R2:W1:Y:S05]  /*6950*/  @P1 LDSM.16.M88.4 R40, [R2+0x400] ;  /* 0x000400000228183b */ /* 0x00046a0000000200 */
[----:B------:R2:W1:Y:S01]  /*6960*/  @P1 LDSM.16.M88.4 R36, [R4] ;  /* 0x000000000424183b */ /* 0x0004620000000200 */
[----:B------:R-:W-:Y:S04]  /*6970*/  PLOP3.LUT P1, PT, PT, PT, UP0, 0x80, 0x8 ;  /* 0x000000000008781c */ /* 0x000fe80003f2f008 */
[----:B------:R-:W-:Y:S04]  /*6980*/  SEL R7, RZ, 0x1, P1 ;  /* 0x00000001ff077807 */ /* 0x000fe80000800000 */
[----:B------:R-:W-:Y:S02]  /*6990*/  LOP3.LUT R32, R32, R7, RZ, 0x3c, !PT ;  /* 0x0000000720207212 */ /* 0x000fe400078e3cff */
.L_x_88:
[----:B------:R-:W-:Y:S05]  /*69a0*/  BSYNC B1 ;  /* 0x0000000000017941 */ /* 0x000fea0003800000 */
.L_x_87:
[----:B--2---:R-:W-:Y:S04]  /*69b0*/  SHF.R.U32.HI R3, RZ, 0x15, R25 ;  /* 0x00000015ff037819 */ /* 0x004fe80000011619 */
[----:B------:R-:W-:Y:S01]  /*69c0*/  LOP3.LUT P1, RZ, R3, 0x3, R64, 0x48, !PT ;  /* 0x0000000303ff7812 */ /* 0x000fe20007824840 */
[----:B------:R-:W-:Y:S01]  /*69d0*/  @!UPT UIADD3 URZ, UPT, UPT, URZ, URZ, URZ ;  /* 0x000000fffffff290 */ /* 0x000fe2000fffe0ff */
[----:B---3--:R-:W-:Y:S11]  /*69e0*/  @P0 BRA `(.L_x_92) ;  /* 0x0000000000080947 */ /* 0x008ff60003800000 */
[----:B------:R-:W2:Y:S02]  /*69f0*/  SYNCS.PHASECHK.TRANS64.TRYWAIT P0, [R85+URZ+0x110], R0 ;  /* 0x00011000550075a7 */ /* 0x000ea400080011ff */
[----:B--2---:R-:W-:Y:S05]  /*6a00*/  @!P0 BRA `(.L_x_93) ;  /* 0x0000002000508947 */ /* 0x004fea0003800000 */
.L_x_92:
[----:B------:R-:W-:Y:S05]  /*6a10*/  @!P1 BRA `(.L_x_94) ;  /* 0x0000000000409947 */ /* 0x000fea0003800000 */
[----:B------:R-:W3:Y:S01]  /*6a20*/  LDCU.64 UR8, c[0x4][0x70] ;  /* 0x01000e00ff0877ac */ /* 0x000ee20008000a00 */
[----:B------:R-:W-:Y:S01]  /*6a30*/  MOV R3, 0x0 ;  /* 0x0000000000037802 */ /* 0x000fe20000000f00 */
[----:B------:R-:W-:Y:S02]  /*6a40*/  HFMA2 R12, -RZ, RZ, 0, 5.9604644775390625e-08 ;  /* 0x00000001ff0c7431 */ /* 0x000fe400000001ff */
[----:B------:R-:W-:Y:S02]  /*6a50*/  IMAD.MOV.U32 R8, RZ, RZ, 0x192 ;  /* 0x00000192ff087424 */ /* 0x000fe400078e00ff */
[----:B------:R-:W-:Y:S01]  /*6a60*/  IMAD.MOV.U32 R13, RZ, RZ, RZ ;  /* 0x000000ffff0d7224 */ /* 0x000fe200078e00ff */
[----:B------:R-:W5:Y:S01]  /*6a70*/  LDCU.64 UR6, c[0x4][0x78] ;  /* 0x01000f00ff0677ac */ /* 0x000f620008000a00 */
[----:B------:R-:W1:Y:S01]  /*6a80*/  LDC.64 R2, c[0x4][R3] ;  /* 0x0100000003027b82 */ /* 0x000e620000000a00 */
[----:B------:R-:W2:Y:S01]  /*6a90*/  LDCU.64 UR4, c[0x4][0x10] ;  /* 0x01000200ff0477ac */ /* 0x000ea20008000a00 */
[----:B---3--:R-:W-:Y:S01]  /*6aa0*/  MOV R5, UR9 ;  /* 0x0000000900057c02 */ /* 0x008fe20008000f00 */
[----:B------:R-:W-:Y:S01]  /*6ab0*/  IMAD.U32 R4, RZ, RZ, UR8 ;  /* 0x00000008ff047e24 */ /* 0x000fe2000f8e00ff */
[----:B-----5:R-:W-:Y:S01]  /*6ac0*/  MOV R7, UR7 ;  /* 0x0000000700077c02 */ /* 0x020fe20008000f00 */
[----:B------:R-:W-:Y:S01]  /*6ad0*/  IMAD.U32 R6, RZ, RZ, UR6 ;  /* 0x00000006ff067e24 */ /* 0x000fe2000f8e00ff */
[----:B--2---:R-:W-:Y:S01]  /*6ae0*/  MOV R11, UR5 ;  /* 0x00000005000b7c02 */ /* 0x004fe20008000f00 */
[----:B------:R-:W-:Y:S02]  /*6af0*/  IMAD.U32 R10, RZ, RZ, UR4 ;  /* 0x00000004ff0a7e24 */ /* 0x000fe4000f8e00ff */
[----:B------:R-:W-:Y:S07]  /*6b00*/  LEPC R20, `(.L_x_94) ;  /* 0x000000001014794e */ /* 0x000fee0000000000 */
[----:B-1--4-:R-:W-:Y:S05]  /*6b10*/  CALL.ABS.NOINC R2 ;  /* 0x0000000002007343 */ /* 0x012fea0003c00000 */
.L_x_94:
[----:B----4-:R-:W-:Y:S01]  /*6b20*/  LOP3.LUT R20, R48, 0xffffe000, RZ, 0xc0, !PT ;  /* 0xffffe00030147812 */ /* 0x010fe200078ec0ff */
[----:B------:R-:W-:Y:S05]  /*6b30*/  WARPSYNC.ALL ;  /* 0x0000000000007948 */ /* 0x000fea0003800000 */
[----:B------:R-:W-:Y:S01]  /*6b40*/  R2UR UR4, R25 ;  /* 0x00000000190472ca */ /* 0x000fe200000e0000 */
[----:B------:R-:W-:Y:S01]  /*6b50*/  IMAD.SHL.U32 R83, R75, 0x4, RZ ;  /* 0x000000044b537824 */ /* 0x000fe200078e00ff */
[----:B------:R-:W-:Y:S01]  /*6b60*/  LOP3.LUT R21, R49, 0xffffe000, RZ, 0xc0, !PT ;  /* 0xffffe00031157812 */ /* 0x000fe200078ec0ff */
[----:B------:R-:W-:Y:S01]  /*6b70*/  IMAD.U32 R84, RZ, RZ, UR50 ;  /* 0x00000032ff547e24 */ /* 0x000fe2000f8e00ff */
[----:B------:R-:W-:Y:S01]  /*6b80*/  LOP3.LUT R26, R50, 0xffffe000, RZ, 0xc0, !PT ;  /* 0xffffe000321a7812 */ /* 0x000fe200078ec0ff */
[----:B------:R-:W-:Y:S01]  /*6b90*/  BSSY.RECONVERGENT B0, `(.L_x_95) ;  /* 0x000005d000007945 */ /* 0x000fe20003800200 */
[----:B-1----:R-:W-:Y:S01]  /*6ba0*/  LOP3.LUT R33, R46, 0xffffe000, RZ, 0xc0, !PT ;  /* 0xffffe0002e217812 */ /* 0x002fe200078ec0ff */
[----:B------:R-:W-:Y:S01]  /*6bb0*/  IMAD R84, R84, 0x800, R61 ;  /* 0x0000080054547824 */ /* 0x000fe200078e023d */
[----:B------:R-:W-:Y:S04]  /*6bc0*/  ISETP.NE.AND P0, PT, R62, RZ, PT ;  /* 0x000000ff3e00720c */ /* 0x000fe80003f05270 */
[----:B------:R-:W-:Y:S01]  /*6bd0*/  LEA R87, R84, UR49, 0x2 ;  /* 0x0000003154577c11 */ /* 0x000fe2000f8e10ff */
[----:B------:R-:W2:Y:S01]  /*6be0*/  LDTM.16dp128bit.x8 R4, tmem[UR4] ;  /* 0x00000004000479ee */ /* 0x000ea20008180000 */
[----:B------:R-:W-:Y:S02]  /*6bf0*/  IMAD.SHL.U32 R84, R76, 0x4, RZ ;  /* 0x000000044c547824 */ /* 0x000fe400078e00ff */
[--C-:B------:R-:W-:Y:S03]  /*6c00*/  IADD3 R89, PT, PT, R83, 0x400, R87.reuse ;  /* 0x0000040053597810 */ /* 0x100fe60007ffe057 */
[C---:B------:R-:W-:Y:S02]  /*6c10*/  IADD3 R90, PT, PT, R84.reuse, 0x400, R87 ;  /* 0x00000400545a7810 */ /* 0x040fe40007ffe057 */
[----:B------:R-:W-:Y:S02]  /*6c20*/  IMAD.IADD R88, R84, 0x1, R89 ;  /* 0x0000000154587824 */ /* 0x000fe400078e0259 */
[C---:B--2---:R-:W-:Y:S01]  /*6c30*/  FMUL R0, R24.reuse, R4 ;  /* 0x0000000418007220 */ /* 0x044fe20000400000 */
[C---:B------:R-:W-:Y:S01]  /*6c40*/  FMUL R2, R24.reuse, R5 ;  /* 0x0000000518027220 */ /* 0x040fe20000400000 */
[C---:B------:R-:W-:Y:S01]  /*6c50*/  FMUL R3, R24.reuse, R6 ;  /* 0x0000000618037220 */ /* 0x040fe20000400000 */
[----:B------:R-:W-:Y:S01]  /*6c60*/  FMUL R7, R24, R7 ;  /* 0x0000000718077220 */ /* 0x000fe20000400000 */
[----:B------:R-:W-:Y:S01]  /*6c70*/  FFMA R28, R27, R20, R0 ;  /* 0x000000141b1c7223 */ /* 0x000fe20000000000 */
[----:B------:R-:W-:Y:S01]  /*6c80*/  LOP3.LUT R20, R51, 0xffffe000, RZ, 0xc0, !PT ;  /* 0xffffe00033147812 */ /* 0x000fe200078ec0ff */
[C---:B------:R-:W-:Y:S01]  /*6c90*/  FFMA R29, R27.reuse, R21, R2 ;  /* 0x000000151b1d7223 */ /* 0x040fe20000000002 */
[----:B------:R-:W-:Y:S01]  /*6ca0*/  LOP3.LUT R21, R44, 0xffffe000, RZ, 0xc0, !PT ;  /* 0xffffe0002c157812 */ /* 0x000fe200078ec0ff */
[----:B------:R-:W-:Y:S01]  /*6cb0*/  FFMA R30, R27, R26, R3 ;  /* 0x0000001a1b1e7223 */ /* 0x000fe20000000003 */
[----:B------:R-:W-:Y:S01]  /*6cc0*/  LOP3.LUT R26, R45, 0xffffe000, RZ, 0xc0, !PT ;  /* 0xffffe0002d1a7812 */ /* 0x000fe200078ec0ff */
[C---:B------:R-:W-:Y:S01]  /*6cd0*/  FMUL R4, R24.reuse, R8 ;  /* 0x0000000818047220 */ /* 0x040fe20000400000 */
[----:B------:R-:W-:Y:S01]  /*6ce0*/  F2FP.TF32.F32.PACK_B R28, R28 ;  /* 0x0000001cff1c723e */ /* 0x000fe200024050ff */
[----:B------:R-:W-:Y:S01]  /*6cf0*/  FFMA R31, R27, R20, R7 ;  /* 0x000000141b1f7223 */ /* 0x000fe20000000007 */
[----:B------:R-:W-:Y:S01]  /*6d00*/  LOP3.LUT R20, R47, 0xffffe000, RZ, 0xc0, !PT ;  /* 0xffffe0002f147812 */ /* 0x000fe200078ec0ff */
[C---:B------:R-:W-:Y:S01]  /*6d10*/  FMUL R5, R24.reuse, R9 ;  /* 0x0000000918057220 */ /* 0x040fe20000400000 */
[----:B------:R-:W-:Y:S01]  /*6d20*/  F2FP.TF32.F32.PACK_B R29, R29 ;  /* 0x0000001dff1d723e */ /* 0x000fe200024050ff */
[C---:B------:R-:W-:Y:S01]  /*6d30*/  FMUL R6, R24.reuse, R10 ;  /* 0x0000000a18067220 */ /* 0x040fe20000400000 */
[----:B------:R-:W-:Y:S01]  /*6d40*/  F2FP.TF32.F32.PACK_B R30, R30 ;  /* 0x0000001eff1e723e */ /* 0x000fe200024050ff */
[----:B------:R-:W-:Y:S01]  /*6d50*/  FMUL R11, R24, R11 ;  /* 0x0000000b180b7220 */ /* 0x000fe20000400000 */
[----:B------:R-:W-:Y:S01]  /*6d60*/  F2FP.TF32.F32.PACK_B R31, R31 ;  /* 0x0000001fff1f723e */ /* 0x000fe200024050ff */
[C---:B------:R-:W-:Y:S01]  /*6d70*/  FFMA R4, R27.reuse, R21, R4 ;  /* 0x000000151b047223 */ /* 0x040fe20000000004 */
[----:B------:R-:W-:Y:S01]  /*6d80*/  LOP3.LUT R21, R40, 0xffffe000, RZ, 0xc0, !PT ;  /* 0xffffe00028157812 */ /* 0x000fe200078ec0ff */
[----:B------:R-:W-:Y:S01]  /*6d90*/  FFMA R5, R27, R26, R5 ;  /* 0x0000001a1b057223 */ /* 0x000fe20000000005 */
[----:B------:R-:W-:Y:S01]  /*6da0*/  LOP3.LUT R26, R43, 0xffffe000, RZ, 0xc0, !PT ;  /* 0xffffe0002b1a7812 */ /* 0x000fe200078ec0ff */
[C---:B------:R-:W-:Y:S01]  /*6db0*/  FFMA R6, R27.reuse, R33, R6 ;  /* 0x000000211b067223 */ /* 0x040fe20000000006 */
[----:B------:R-:W-:Y:S01]  /*6dc0*/  LOP3.LUT R33, R42, 0xffffe000, RZ, 0xc0, !PT ;  /* 0xffffe0002a217812 */ /* 0x000fe200078ec0ff */
[C---:B------:R-:W-:Y:S01]  /*6dd0*/  FMUL R8, R24.reuse, R12 ;  /* 0x0000000c18087220 */ /* 0x040fe20000400000 */
[----:B------:R-:W-:Y:S01]  /*6de0*/  F2FP.TF32.F32.PACK_B R4, R4 ;  /* 0x00000004ff04723e */ /* 0x000fe200024050ff */
[----:B------:R-:W-:Y:S01]  /*6df0*/  FFMA R7, R27, R20, R11 ;  /* 0x000000141b077223 */ /* 0x000fe2000000000b */
[----:B------:R-:W-:Y:S01]  /*6e00*/  LOP3.LUT R20, R41, 0xffffe000, RZ, 0xc0, !PT ;  /* 0xffffe00029147812 */ /* 0x000fe200078ec0ff */
[----:B------:R-:W-:Y:S01]  /*6e10*/  FMUL R9, R24, R13 ;  /* 0x0000000d18097220 */ /* 0x000fe20000400000 */
[----:B------:R-:W-:Y:S01]  /*6e20*/  F2FP.TF32.F32.PACK_B R5, R5 ;  /* 0x00000005ff05723e */ /* 0x000fe200024050ff */
[----:B------:R1:W-:Y:S01]  /*6e30*/  STSM.16.M88.4 [R87+0x400], R28 ;  /* 0x0004001c57007844 */ /* 0x0003e20000000200 */
[----:B------:R-:W-:Y:S01]  /*6e40*/  F2FP.TF32.F32.PACK_B R6, R6 ;  /* 0x00000006ff06723e */ /* 0x000fe200024050ff */
[C---:B------:R-:W-:Y:S01]  /*6e50*/  FFMA R8, R27.reuse, R21, R8 ;  /* 0x000000151b087223 */ /* 0x040fe20000000008 */
[----:B------:R-:W-:Y:S01]  /*6e60*/  LOP3.LUT R21, R36, 0xffffe000, RZ, 0xc0, !PT ;  /* 0xffffe00024157812 */ /* 0x000fe200078ec0ff */
[C---:B------:R-:W-:Y:S01]  /*6e70*/  FMUL R10, R24.reuse, R14 ;  /* 0x0000000e180a7220 */ /* 0x040fe20000400000 */
[C---:B------:R-:W-:Y:S01]  /*6e80*/  FMUL R15, R24.reuse, R15 ;  /* 0x0000000f180f7220 */ /* 0x040fe20000400000 */
[C---:B------:R-:W-:Y:S01]  /*6e90*/  FMUL R12, R24.reuse, R16 ;  /* 0x00000010180c7220 */ /* 0x040fe20000400000 */
[C---:B------:R-:W-:Y:S01]  /*6ea0*/  FFMA R9, R27.reuse, R20, R9 ;  /* 0x000000141b097223 */ /* 0x040fe20000000009 */
[C---:B------:R-:W-:Y:S01]  /*6eb0*/  FFMA R10, R27.reuse, R33, R10 ;  /* 0x000000211b0a7223 */ /* 0x040fe2000000000a */
[C---:B------:R-:W-:Y:S01]  /*6ec0*/  FFMA R11, R27.reuse, R26, R15 ;  /* 0x0000001a1b0b7223 */ /* 0x040fe2000000000f */
[----:B------:R-:W-:Y:S01]  /*6ed0*/  FFMA R12, R27, R21, R12 ;  /* 0x000000151b0c7223 */ /* 0x000fe2000000000c */
[----:B------:R-:W-:Y:S01]  /*6ee0*/  LOP3.LUT R20, R37, 0xffffe000, RZ, 0xc0, !PT ;  /* 0xffffe00025147812 */ /* 0x000fe200078ec0ff */
[----:B------:R-:W-:Y:S01]  /*6ef0*/  FMUL R13, R24, R17 ;  /* 0x00000011180d7220 */ /* 0x000fe20000400000 */
[----:B------:R-:W-:Y:S01]  /*6f00*/  LOP3.LUT R21, R38, 0xffffe000, RZ, 0xc0, !PT ;  /* 0xffffe00026157812 */ /* 0x000fe200078ec0ff */
[C---:B------:R-:W-:Y:S01]  /*6f10*/  FMUL R14, R24.reuse, R18 ;  /* 0x00000012180e7220 */ /* 0x040fe20000400000 */
[----:B------:R-:W-:Y:S01]  /*6f20*/  LOP3.LUT R26, R39, 0xffffe000, RZ, 0xc0, !PT ;  /* 0xffffe000271a7812 */ /* 0x000fe200078ec0ff */
[----:B------:R-:W-:Y:S01]  /*6f30*/  FMUL R19, R24, R19 ;  /* 0x0000001318137220 */ /* 0x000fe20000400000 */
[----:B------:R-:W-:Y:S01]  /*6f40*/  F2FP.TF32.F32.PACK_B R7, R7 ;  /* 0x00000007ff07723e */ /* 0x000fe200024050ff */
[C---:B------:R-:W-:Y:S01]  /*6f50*/  FFMA R13, R27.reuse, R20, R13 ;  /* 0x000000141b0d7223 */ /* 0x040fe2000000000d */
[C---:B------:R-:W-:Y:S01]  /*6f60*/  FFMA R14, R27.reuse, R21, R14 ;  /* 0x000000151b0e7223 */ /* 0x040fe2000000000e */
[----:B------:R-:W-:Y:S01]  /*6f70*/  FFMA R15, R27, R26, R19 ;  /* 0x0000001a1b0f7223 */ /* 0x000fe20000000013 */
[----:B------:R-:W-:Y:S01]  /*6f80*/  F2FP.TF32.F32.PACK_B R8, R8 ;  /* 0x00000008ff08723e */ /* 0x000fe200024050ff */
[----:B------:R1:W-:Y:S01]  /*6f90*/  STSM.16.M88.4 [R90], R4 ;  /* 0x000000045a007844 */ /* 0x0003e20000000200 */
[----:B------:R-:W-:Y:S02]  /*6fa0*/  F2FP.TF32.F32.PACK_B R9, R9 ;  /* 0x00000009ff09723e */ /* 0x000fe400024050ff */
[----:B------:R-:W-:Y:S02]  /*6fb0*/  F2FP.TF32.F32.PACK_B R10, R10 ;  /* 0x0000000aff0a723e */ /* 0x000fe400024050ff */
[----:B------:R-:W-:Y:S02]  /*6fc0*/  F2FP.TF32.F32.PACK_B R11, R11 ;  /* 0x0000000bff0b723e */ /* 0x000fe400024050ff */
[----:B------:R-:W-:Y:S02]  /*6fd0*/  F2FP.TF32.F32.PACK_B R12, R12 ;  /* 0x0000000cff0c723e */ /* 0x000fe400024050ff */
[----:B------:R-:W-:Y:S01]  /*6fe0*/  F2FP.TF32.F32.PACK_B R13, R13 ;  /* 0x0000000dff0d723e */ /* 0x000fe200024050ff */
[----:B------:R1:W-:Y:S01]  /*6ff0*/  STSM.16.M88.4 [R89], R8 ;  /* 0x0000000859007844 */ /* 0x0003e20000000200 */
[----:B------:R-:W-:Y:S02]  /*7000*/  F2FP.TF32.F32.PACK_B R14, R14 ;  /* 0x0000000eff0e723e */ /* 0x000fe400024050ff */
[----:B------:R-:W-:Y:S05]  /*7010*/  F2FP.TF32.F32.PACK_B R15, R15 ;  /* 0x0000000fff0f723e */ /* 0x000fea00024050ff */
[----:B------:R1:W-:Y:S01]  /*7020*/  STSM.16.M88.4 [R88], R12 ;  /* 0x0000000c58007844 */ /* 0x0003e20000000200 */
[----:B------:R-:W-:Y:S01]  /*7030*/  @!PT LDS RZ, [RZ] ;  /* 0x00000000fffff984 */ /* 0x000fe20000000800 */
[----:B------:R-:W-:Y:S01]  /*7040*/  @!PT LDS RZ, [RZ] ;  /* 0x00000000fffff984 */ /* 0x000fe20000000800 */
[----:B------:R-:W-:Y:S01]  /*7050*/  @!PT LDS RZ, [RZ] ;  /* 0x00000000fffff984 */ /* 0x000fe20000000800 */
[----:B------:R-:W-:Y:S01]  /*7060*/  @!PT LDS RZ, [RZ] ;  /* 0x00000000fffff984 */ /* 0x000fe20000000800 */
[----:B------:R2:W-:Y:S07]  /*7070*/  MEMBAR.ALL.CTA ;  /* 0x0000000000007992 */ /* 0x0005ee0000008000 */
[----:B--2---:R-:W2:Y:S02]  /*7080*/  FENCE.VIEW.ASYNC.S ;  /* 0x00000000000073c6 */ /* 0x004ea40000000000 */
[----:B--2---:R-:W-:Y:S06]  /*7090*/  BAR.SYNC.DEFER_BLOCKING 0x1, 0x80 ;  /* 0x0042000000007b1d */ /* 0x004fec0000010000 */
[----:B------:R-:W-:Y:S05]  /*70a0*/  @P0 BRA `(.L_x_96) ;  /* 0x00000000002c0947 */ /* 0x000fea0003800000 */
[----:B------:R-:W2:Y:S01]  /*70b0*/  LDCU.64 UR6, c[0x0][0x348] ;  /* 0x00006900ff0677ac */ /* 0x000ea20008000a00 */
[----:B------:R-:W-:Y:S02]  /*70c0*/  R2UR UR42, R80 ;  /* 0x00000000502a72ca */ /* 0x000fe400000e0000 */
[----:B------:R-:W-:Y:S01]  /*70d0*/  R2UR UR43, R79 ;  /* 0x000000004f2b72ca */ /* 0x000fe200000e0000 */
[----:B------:R-:W-:Y:S01]  /*70e0*/  ULEA UR5, UR50, UR49, 0xd ;  /* 0x0000003132057291 */ /* 0x000fe2000f8e68ff */
[----:B------:R-:W-:Y:S02]  /*70f0*/  R2UR UR44, R77 ;  /* 0x000000004d2c72ca */ /* 0x000fe400000e0000 */
[----:B------:R-:W-:Y:S01]  /*7100*/  R2UR UR45, R78 ;  /* 0x000000004e2d72ca */ /* 0x000fe200000e0000 */
[----:B------:R-:W-:Y:S02]  /*7110*/  UIADD3 UR40, UPT, UPT, UR5, 0x400, URZ ;  /* 0x0000040005287890 */ /* 0x000fe4000fffe0ff */
[----:B--2---:R-:W-:Y:S04]  /*7120*/  UIADD3 UR4, UP0, UPT, UR6, 0x780, URZ ;  /* 0x0000078006047890 */ /* 0x004fe8000ff1e0ff */
[----:B------:R-:W-:Y:S09]  /*7130*/  UIADD3.X UR5, UPT, UPT, URZ, UR7, URZ, UP0, !UPT ;  /* 0x00000007ff057290 */ /* 0x000ff200087fe4ff */
[----:B------:R2:W-:Y:S02]  /*7140*/  UTMASTG.5D.IM2COL [UR40], [UR4] ;  /* 0x00000028040073b5 */ /* 0x0005e40008060000 */
[----:B--2---:R0:W-:Y:S02]  /*7150*/  UTMACMDFLUSH ;  /* 0x00000000000079b7 */ /* 0x0041e40000000000 */
.L_x_96:
[----:B------:R-:W-:Y:S05]  /*7160*/  BSYNC.RECONVERGENT B0 ;  /* 0x0000000000007941 */ /* 0x000fea0003800200 */
.L_x_95:
[----:B------:R-:W-:Y:S01]  /*7170*/  UIADD3 UR42, UPT, UPT, UR50, 0x1, URZ ;  /* 0x00000001322a7890 */ /* 0x000fe2000fffe0ff */
[----:B------:R-:W-:Y:S03]  /*7180*/  BSSY.RECONVERGENT B0, `(.L_x_97) ;  /* 0x0000005000007945 */ /* 0x000fe60003800200 */
[----:B------:R-:W-:Y:S04]  /*7190*/  UISETP.NE.AND UP0, UPT, UR42, 0x3, UPT ;  /* 0x000000032a00788c */ /* 0x000fe8000bf05270 */
[----:B------:R-:W-:Y:S01]  /*71a0*/  USEL UR40, UR42, URZ, UP0 ;  /* 0x000000ff2a287287 */ /* 0x000fe20008000000 */
[----:B------:R-:W-:Y:S11]  /*71b0*/  @P0 BRA `(.L_x_98) ;  /* 0x0000000000040947 */ /* 0x000ff60003800000 */
[----:B------:R-:W-:Y:S04]  /*71c0*/  DEPBAR.LE SB0, 0x1 ;  /* 0x000080400000791a */ /* 0x000fe80000000000 */
.L_x_98:
[----:B------:R-:W-:Y:S05]  /*71d0*/  BSYNC.RECONVERGENT B0 ;  /* 0x0000000000007941 */ /* 0x000fea0003800200 */
.L_x_97:
[----:B------:R-:W-:Y:S01]  /*71e0*/  BAR.SYNC.DEFER_BLOCKING 0x1, 0x80 ;  /* 0x0042000000007b1d */ /* 0x000fe20000010000 */
[----:B------:R-:W-:Y:S01]  /*71f0*/  ISETP.NE.AND P1, PT, R82, RZ, PT ;  /* 0x000000ff5200720c */ /* 0x000fe20003f25270 */
[----:B------:R-:W-:Y:S01]  /*7200*/  UISETP.NE.AND UP0, UPT, UR52, URZ, UPT ;  /* 0x000000ff3400728c */ /* 0x000fe2000bf05270 */
[----:B------:R-:W-:Y:S11]  /*7210*/  LEA R3, R34, UR49, 0x3 ;  /* 0x0000003122037c11 */ /* 0x000ff6000f8e18ff */
[----:B-1----:R-:W-:Y:S01]  /*7220*/  @P1 SHF.L.U32 R4, R32, 0x1f, RZ ;  /* 0x0000001f20041819 */ /* 0x002fe200000006ff */
[----:B------:R-:W-:Y:S06]  /*7230*/  BRA.U !UP0, `(.L_x_99) ;  /* 0x0000000108287547 */ /* 0x000fec000b800000 */
[----:B------:R-:W1:Y:S01]  /*7240*/  S2R R0, SR_CgaCtaId ;  /* 0x0000000000007919 */ /* 0x000e620000008800 */
[----:B------:R-:W-:Y:S05]  /*7250*/  IMAD.U32 R2, RZ, RZ, UR53 ;  /* 0x00000035ff027e24 */ /* 0x000fea000f8e00ff */
[C---:B------:R-:W-:Y:S01]  /*7260*/  @P1 LEA R5, R2.reuse, UR49, 0x3 ;  /* 0x0000003102051c11 */ /* 0x040fe2000f8e18ff */
[----:B------:R-:W-:Y:S04]  /*7270*/  VIADD R2, R2, 0x1 ;  /* 0x0000000102027836 */ /* 0x000fe80000000000 */
[----:B------:R-:W-:Y:S01]  /*7280*/  @P1 VIADD R5, R5, 0xd8 ;  /* 0x000000d805051836 */ /* 0x000fe20000000000 */
[C---:B------:R-:W-:Y:S04]  /*7290*/  ISETP.NE.AND P0, PT, R2.reuse, 0x3, PT ;  /* 0x000000030200780c */ /* 0x040fe80003f05270 */
[----:B------:R-:W-:Y:S04]  /*72a0*/  SEL R2, R2, RZ, P0 ;  /* 0x000000ff02027207 */ /* 0x000fe80000000000 */
[----:B------:R-:W-:Y:S02]  /*72b0*/  R2UR UR53, R2 ;  /* 0x00000000023572ca */ /* 0x000fe400000e0000 */
[----:B-1----:R-:W-:Y:S04]  /*72c0*/  @P1 PRMT R0, R0, 0x654, R5 ;  /* 0x0000065400001816 */ /* 0x002fe80000000005 */
[----:B------:R1:W-:Y:S09]  /*72d0*/  @P1 SYNCS.ARRIVE.TRANS64.RED.A1T0 RZ, [R0+URZ], RZ ;  /* 0x000000ff00ff19a7 */ /* 0x0003f200081004ff */
.L_x_99:
[----:B------:R-:W2:Y:S01]  /*72e0*/  @P1 SYNCS.PHASECHK.TRANS64.TRYWAIT P0, [R3+URZ+0xc0], R4 ;  /* 0x0000c004030015a7 */ /* 0x000ea200080011ff */
[----:B------:R-:W-:Y:S01]  /*72f0*/  BSSY B1, `(.L_x_100) ;  /* 0x0000017000017945 */ /* 0x000fe20003800000 */
[----:B--2---:R-:W-:Y:S03]  /*7300*/  @P1 SEL R35, RZ, 0x1, !P0 ;  /* 0x00000001ff231807 */ /* 0x004fe60004000000 */
[----:B------:R-:W-:Y:S05]  /*7310*/  @!P1 BRA `(.L_x_101) ;  /* 0x0000000000509947 */ /* 0x000fea0003800000 */
[----:B------:R-:W-:Y:S01]  /*7320*/  ISETP.NE.AND P1, PT, R86, RZ, PT ;  /* 0x000000ff5600720c */ /* 0x000fe20003f25270 */
[----:B------:R-:W-:Y:S01]  /*7330*/  BSSY B0, `(.L_x_102) ;  /* 0x000000a000007945 */ /* 0x000fe20003800000 */
[----:B------:R-:W-:Y:S11]  /*7340*/  ISETP.NE.AND P0, PT, R35, RZ, PT ;  /* 0x000000ff2300720c */ /* 0x000ff60003f05270 */
[----:B------:R-:W-:Y:S05]  /*7350*/  @P1 IMAD R2, R34, 0x800, R61 ;  /* 0x0000080022021824 */ /* 0x000fea00078e023d */
[----:B------:R-:W-:Y:S05]  /*7360*/  @P1 LEA R2, R2, UR49, 0x2 ;  /* 0x0000003102021c11 */ /* 0x000fea000f8e10ff */
[--C-:B------:R-:W-:Y:S02]  /*7370*/  @P1 IMAD.IADD R5, R83, 0x1, R2.reuse ;  /* 0x0000000153051824 */ /* 0x100fe400078e0202 */
[----:B-1----:R-:W-:Y:S01]  /*7380*/  @P1 IMAD.IADD R0, R84, 0x1, R2 ;  /* 0x0000000154001824 */ /* 0x002fe200078e0202 */
[----:B------:R-:W-:Y:S06]  /*7390*/  @P0 BRA `(.L_x_103) ;  /* 0x00000000000c0947 */ /* 0x000fec0003800000 */
[----:B------:R-:W-:Y:S04]  /*73a0*/  SHF.L.U32 R32, R32, 0x1f, RZ ;  /* 0x0000001f20207819 */ /* 0x000fe800000006ff */
[----:B------:R-:W1:Y:S02]  /*73b0*/  SYNCS.PHASECHK.TRANS64.TRYWAIT P0, [R3+URZ+0xc0], R32 ;  /* 0x0000c020030075a7 */ /* 0x000e6400080011ff */
[----:B-1----:R-:W-:Y:S05]  /*73c0*/  @!P0 BRA `(.L_x_104) ;  /* 0x0000001400f48947 */ /* 0x002fea0003800000 */
.L_x_103:
[----:B------:R-:W-:Y:S05]  /*73d0*/  BSYNC B0 ;  /* 0x0000000000007941 */ /* 0x000fea0003800000 */
.L_x_102:
[----:B------:R-:W-:Y:S11]  /*73e0*/  ISETP.NE.AND P0, PT, R86, RZ, PT ;  /* 0x000000ff5600720c */ /* 0x000ff60003f05270 */
[----:B------:R-:W-:Y:S02]  /*73f0*/  @!UPT UIADD3 URZ, UPT, UPT, URZ, URZ, URZ ;  /* 0x000000fffffff290 */ /* 0x000fe4000fffe0ff */
[----:B-1----:R-:W-:Y:S01]  /*7400*/  @P0 IADD3 R3, PT, PT, R84, R5, RZ ;  /* 0x0000000554030210 */ /* 0x002fe20007ffe0ff */
[----:B------:R-:W-:Y:S05]  /*7410*/  @P0 WARPSYNC.ALL ;  /* 0x0000000000000948 */ /* 0x000fea0003800000 */
[----:B------:R2:W3:Y:S04]  /*7420*/  @P0 LDSM.16.M88.4 R48, [R2+0x400] ;  /* 0x000400000230083b */ /* 0x0004e80000000200 */
[----:B------:R2:W4:Y:S04]  /*7430*/  @P0 LDSM.16.M88.4 R44, [R0+0x400] ;  /* 0x00040000002c083b */ /* 0x0005280000000200 */
[----:B------:R2:W1:Y:S04]  /*7440*/  @P0 LDSM.16.M88.4 R40, [R5+0x400] ;  /* 0x000400000528083b */ /* 0x0004680000000200 */
[----:B------:R2:W1:Y:S02]  /*7450*/  @P0 LDSM.16.M88.4 R36, [R3+0x400] ;  /* 0x000400000324083b */ /* 0x0004640000000200 */
.L_x_101:
[----:B------:R-:W-:Y:S05]  /*7460*/  BSYNC B1 ;  /* 0x0000000000017941 */ /* 0x000fea0003800000 */
.L_x_100:
[----:B--2---:R-:W-:Y:S05]  /*7470*/  VIADD R3, R25, 0x20 ;  /* 0x0000002019037836 */ /* 0x004fea0000000000 */
[----:B------:R-:W-:Y:S04]  /*7480*/  SHF.R.U32.HI R3, RZ, 0x15, R3 ;  /* 0x00000015ff037819 */ /* 0x000fe80000011603 */
[----:B------:R-:W-:Y:S11]  /*7490*/  LOP3.LUT P0, RZ, R3, 0x3, R64, 0x48, !PT ;  /* 0x0000000303ff7812 */ /* 0x000ff60007804840 */
[----:B------:R-:W-:Y:S02]  /*74a0*/  @!UPT UIADD3 URZ, UPT, UPT, URZ, URZ, URZ ;  /* 0x000000fffffff290 */ /* 0x000fe4000fffe0ff */
[----:B------:R-:W-:Y:S05]  /*74b0*/  @!P0 BRA `(.L_x_105) ;  /* 0x0000000000408947 */ /* 0x000fea0003800000 */
[----:B------:R-:W2:Y:S01]  /*74c0*/  LDCU.64 UR8, c[0x4][0x70] ;  /* 0x01000e00ff0877ac */ /* 0x000ea20008000a00 */
[----:B------:R-:W-:Y:S01]  /*74d0*/  MOV R3, 0x0 ;  /* 0x0000000000037802 */ /* 0x000fe20000000f00 */
[----:B------:R-:W-:Y:S02]  /*74e0*/  HFMA2 R12, -RZ, RZ, 0, 5.9604644775390625e-08 ;  /* 0x00000001ff0c7431 */ /* 0x000fe400000001ff */
[----:B------:R-:W-:Y:S02]  /*74f0*/  IMAD.MOV.U32 R8, RZ, RZ, 0x192 ;  /* 0x00000192ff087424 */ /* 0x000fe400078e00ff */
[----:B------:R-:W-:Y:S01]  /*7500*/  IMAD.MOV.U32 R13, RZ, RZ, RZ ;  /* 0x000000ffff0d7224 */ /* 0x000fe200078e00ff */
[----:B------:R-:W5:Y:S01]  /*7510*/  LDCU.64 UR6, c[0x4][0x78] ;  /* 0x01000f00ff0677ac */ /* 0x000f620008000a00 */
[----:B------:R-:W1:Y:S01]  /*7520*/  LDC.64 R2, c[0x4][R3] ;  /* 0x0100000003027b82 */ /* 0x000e620000000a00 */
[----:B------:R-:W3:Y:S01]  /*7530*/  LDCU.64 UR4, c[0x4][0x10] ;  /* 0x01000200ff0477ac */ /* 0x000ee20008000a00 */
[----:B--2---:R-:W-:Y:S01]  /*7540*/  MOV R5, UR9 ;  /* 0x0000000900057c02 */ /* 0x004fe20008000f00 */
[----:B------:R-:W-:Y:S01]  /*7550*/  IMAD.U32 R4, RZ, RZ, UR8 ;  /* 0x00000008ff047e24 */ /* 0x000fe2000f8e00ff */
[----:B-----5:R-:W-:Y:S01]  /*7560*/  MOV R7, UR7 ;  /* 0x0000000700077c02 */ /* 0x020fe20008000f00 */
[----:B------:R-:W-:Y:S01]  /*7570*/  IMAD.U32 R6, RZ, RZ, UR6 ;  /* 0x00000006ff067e24 */ /* 0x000fe2000f8e00ff */
[----:B---3--:R-:W-:Y:S01]  /*7580*/  MOV R11, UR5 ;  /* 0x00000005000b7c02 */ /* 0x008fe20008000f00 */
[----:B------:R-:W-:Y:S02]  /*7590*/  IMAD.U32 R10, RZ, RZ, UR4 ;  /* 0x00000004ff0a7e24 */ /* 0x000fe4000f8e00ff */
[----:B------:R-:W-:Y:S07]  /*75a0*/  LEPC R20, `(.L_x_105) ;  /* 0x000000001014794e */ /* 0x000fee0000000000 */
[----:B-1--4-:R-:W-:Y:S05]  /*75b0*/  CALL.ABS.NOINC R2 ;  /* 0x0000000002007343 */ /* 0x012fea0003c00000 */
.L_x_105:
[----:B------:R-:W-:Y:S01]  /*75c0*/  ISETP.NE.AND P1, PT, R62, RZ, PT ;  /* 0x000000ff3e00720c */ /* 0x000fe20003f25270 */
[----:B------:R-:W-:Y:S05]  /*75d0*/  WARPSYNC.ALL ;  /* 0x0000000000007948 */ /* 0x000fea0003800000 */
[----:B------:R-:W-:Y:S01]  /*75e0*/  R2UR UR4, R25 ;  /* 0x00000000190472ca */ /* 0x000fe200000e0000 */
[----:B------:R-:W2:Y:S01]  /*75f0*/  S2UR UR5, SR_CgaCtaId ;  /* 0x00000000000579c3 */ /* 0x000ea20000008800 */
[----:B-1-3--:R-:W-:Y:S01]  /*7600*/  LOP3.LUT R0, R48, 0xffffe000, RZ, 0xc0, !PT ;  /* 0xffffe00030007812 */ /* 0x00afe200078ec0ff */
[----:B------:R-:W-:Y:S01]  /*7610*/  IMAD.U32 R86, RZ, RZ, UR40 ;  /* 0x00000028ff567e24 */ /* 0x000fe2000f8e00ff */
[----:B------:R-:W-:Y:S01]  /*7620*/  LOP3.LUT R2, R49, 0xffffe000, RZ, 0xc0, !PT ;  /* 0xffffe00031027812 */ /* 0x000fe200078ec0ff */
[----:B------:R-:W-:Y:S01]  /*7630*/  BSSY.RECONVERGENT B0, `(.L_x_106) ;  /* 0x0000062000007945 */ /* 0x000fe20003800200 */
[----:B------:R-:W-:Y:S01]  /*7640*/  LOP3.LUT R3, R50, 0xffffe000, RZ, 0xc0, !PT ;  /* 0xffffe00032037812 */ /* 0x000fe200078ec0ff */
[----:B------:R-:W-:Y:S01]  /*7650*/  IMAD R86, R86, 0x800, R61 ;  /* 0x0000080056567824 */ /* 0x000fe200078e023d */
[----:B------:R-:W-:Y:S02]  /*7660*/  LOP3.LUT R20, R51, 0xffffe000, RZ, 0xc0, !PT ;  /* 0xffffe00033147812 */ /* 0x000fe400078ec0ff */
[----:B----4-:R-:W-:Y:S02]  /*7670*/  LOP3.LUT R21, R44, 0xffffe000, RZ, 0xc0, !PT ;  /* 0xffffe0002c157812 */ /* 0x010fe400078ec0ff */
[----:B------:R-:W-:Y:S01]  /*7680*/  LOP3.LUT R26, R45, 0xffffe000, RZ, 0xc0, !PT ;  /* 0xffffe0002d1a7812 */ /* 0x000fe200078ec0ff */
[----:B------:R-:W1:Y:S01]  /*7690*/  LDTM.16dp128bit.x8 R4, tmem[UR4+0x20] ;  /* 0x00002004000479ee */ /* 0x000e620008180000 */
[----:B------:R-:W-:Y:S01]  /*76a0*/  R2UR UR4, R85 ;  /* 0x00000000550472ca */ /* 0x000fe200000e0000 */
[----:B------:R-:W-:Y:S01]  /*76b0*/  NOP ;  /* 0x0000000000007918 */ /* 0x000fe20000000000 */
[----:B------:R-:W-:Y:S02]  /*76c0*/  LOP3.LUT R29, R46, 0xffffe000, RZ, 0xc0, !PT ;  /* 0xffffe0002e1d7812 */ /* 0x000fe400078ec0ff */
[----:B------:R-:W-:Y:S02]  /*76d0*/  LOP3.LUT R28, R47, 0xffffe000, RZ, 0xc0, !PT ;  /* 0xffffe0002f1c7812 */ /* 0x000fe400078ec0ff */
[----:B------:R-:W-:Y:S02]  /*76e0*/  LOP3.LUT R31, R40, 0xffffe000, RZ, 0xc0, !PT ;  /* 0xffffe000281f7812 */ /* 0x000fe400078ec0ff */
[----:B------:R-:W-:Y:S02]  /*76f0*/  LOP3.LUT R30, R41, 0xffffe000, RZ, 0xc0, !PT ;  /* 0xffffe000291e7812 */ /* 0x000fe400078ec0ff */
[----:B------:R-:W-:Y:S02]  /*7700*/  LOP3.LUT R33, R42, 0xffffe000, RZ, 0xc0, !PT ;  /* 0xffffe0002a217812 */ /* 0x000fe400078ec0ff */
[----:B------:R-:W-:Y:S01]  /*7710*/  LOP3.LUT R32, R43, 0xffffe000, RZ, 0xc0, !PT ;  /* 0xffffe0002b207812 */ /* 0x000fe200078ec0ff */
[----:B------:R-:W-:Y:S01]  /*7720*/  UIADD3 UR4, UPT, UPT, UR4, 0x120, URZ ;  /* 0x0000012004047890 */ /* 0x000fe2000fffe0ff */
[----:B------:R-:W-:Y:S02]  /*7730*/  LOP3.LUT R35, R36, 0xffffe000, RZ, 0xc0, !PT ;  /* 0xffffe00024237812 */ /* 0x000fe400078ec0ff */
[----:B------:R-:W-:Y:S02]  /*7740*/  LOP3.LUT R34, R37, 0xffffe000, RZ, 0xc0, !PT ;  /* 0xffffe00025227812 */ /* 0x000fe400078ec0ff */
[----:B------:R-:W-:Y:S02]  /*7750*/  LEA R86, R86, UR49, 0x2 ;  /* 0x0000003156567c11 */ /* 0x000fe4000f8e10ff */
[----:B------:R-:W-:Y:S02]  /*7760*/  LOP3.LUT R37, R38, 0xffffe000, RZ, 0xc0, !PT ;  /* 0xffffe00026257812 */ /* 0x000fe400078ec0ff */
[----:B------:R-:W-:Y:S01]  /*7770*/  LOP3.LUT R36, R39, 0xffffe000, RZ, 0xc0, !PT ;  /* 0xffffe00027247812 */ /* 0x000fe200078ec0ff */
[----:B-1----:R-:W-:Y:S01]  /*7780*/  FMUL R4, R24, R4 ;  /* 0x0000000418047220 */ /* 0x002fe20000400000 */
[--C-:B------:R-:W-:Y:S01]  /*7790*/  IADD3 R85, PT, PT, R84, 0x400, R86.reuse ;  /* 0x0000040054557810 */ /* 0x100fe20007ffe056 */
[C---:B------:R-:W-:Y:S01]  /*77a0*/  FMUL R5, R24.reuse, R5 ;  /* 0x0000000518057220 */ /* 0x040fe20000400000 */
[----:B------:R-:W-:Y:S01]  /*77b0*/  IADD3 R83, PT, PT, R83, 0x400, R86 ;  /* 0x0000040053537810 */ /* 0x000fe20007ffe056 */
[C---:B------:R-:W-:Y:S01]  /*77c0*/  FMUL R6, R24.reuse, R6 ;  /* 0x0000000618067220 */ /* 0x040fe20000400000 */
[C---:B------:R-:W-:Y:S01]  /*77d0*/  FMUL R7, R24.reuse, R7 ;  /* 0x0000000718077220 */ /* 0x040fe20000400000 */
[C---:B------:R-:W-:Y:S01]  /*77e0*/  FFMA R4, R27.reuse, R0, R4 ;  /* 0x000000001b047223 */ /* 0x040fe20000000004 */
[C---:B------:R-:W-:Y:S01]  /*77f0*/  FMUL R8, R24.reuse, R8 ;  /* 0x0000000818087220 */ /* 0x040fe20000400000 */
[C---:B------:R-:W-:Y:S01]  /*7800*/  FFMA R5, R27.reuse, R2, R5 ;  /* 0x000000021b057223 */ /* 0x040fe20000000005 */
[C---:B------:R-:W-:Y:S01]  /*7810*/  FMUL R9, R24.reuse, R9 ;  /* 0x0000000918097220 */ /* 0x040fe20000400000 */
[C---:B------:R-:W-:Y:S01]  /*7820*/  FFMA R6, R27.reuse, R3, R6 ;  /* 0x000000031b067223 */ /* 0x040fe20000000006 */
[----:B------:R-:W-:Y:S01]  /*7830*/  F2FP.TF32.F32.PACK_B R4, R4 ;  /* 0x00000004ff04723e */ /* 0x000fe200024050ff */
[C---:B------:R-:W-:Y:S01]  /*7840*/  FMUL R10, R24.reuse, R10 ;  /* 0x0000000a180a7220 */ /* 0x040fe20000400000 */
[----:B------:R-:W-:Y:S01]  /*7850*/  F2FP.TF32.F32.PACK_B R5, R5 ;  /* 0x00000005ff05723e */ /* 0x000fe200024050ff */
[C---:B------:R-:W-:Y:S01]  /*7860*/  FFMA R7, R27.reuse, R20, R7 ;  /* 0x000000141b077223 */ /* 0x040fe20000000007 */
[C---:B------:R-:W-:Y:S01]  /*7870*/  FMUL R11, R24.reuse, R11 ;  /* 0x0000000b180b7220 */ /* 0x040fe20000400000 */
[----:B--2---:R-:W-:Y:S01]  /*7880*/  UPRMT UR4, UR5, 0x654, UR4 ;  /* 0x0000065405047896 */ /* 0x004fe20008000004 */
[C---:B------:R-:W-:Y:S01]  /*7890*/  FFMA R8, R27.reuse, R21, R8 ;  /* 0x000000151b087223 */ /* 0x040fe20000000008 */
[C---:B------:R-:W-:Y:S01]  /*78a0*/  FMUL R12, R24.reuse, R12 ;  /* 0x0000000c180c7220 */ /* 0x040fe20000400000 */
[C---:B------:R-:W-:Y:S01]  /*78b0*/  FFMA R9, R27.reuse, R26, R9 ;  /* 0x0000001a1b097223 */ /* 0x040fe20000000009 */
[C---:B------:R-:W-:Y:S01]  /*78c0*/  FMUL R13, R24.reuse, R13 ;  /* 0x0000000d180d7220 */ /* 0x040fe20000400000 */
[C---:B------:R-:W-:Y:S01]  /*78d0*/  FFMA R10, R27.reuse, R29, R10 ;  /* 0x0000001d1b0a7223 */ /* 0x040fe2000000000a */
[C---:B------:R-:W-:Y:S01]  /*78e0*/  FMUL R14, R24.reuse, R14 ;  /* 0x0000000e180e7220 */ /* 0x040fe20000400000 */
[C---:B------:R-:W-:Y:S01]  /*78f0*/  FFMA R11, R27.reuse, R28, R11 ;  /* 0x0000001c1b0b7223 */ /* 0x040fe2000000000b */
[C---:B------:R-:W-:Y:S01]  /*7900*/  FMUL R15, R24.reuse, R15 ;  /* 0x0000000f180f7220 */ /* 0x040fe20000400000 */
[----:B------:R-:W-:Y:S01]  /*7910*/  F2FP.TF32.F32.PACK_B R6, R6 ;  /* 0x00000006ff06723e */ /* 0x000fe200024050ff */
[C---:B------:R-:W-:Y:S01]  /*7920*/  FFMA R12, R27.reuse, R31, R12 ;  /* 0x0000001f1b0c7223 */ /* 0x040fe2000000000c */
[----:B------:R-:W-:Y:S01]  /*7930*/  F2FP.TF32.F32.PACK_B R7, R7 ;  /* 0x00000007ff07723e */ /* 0x000fe200024050ff */
[C---:B------:R-:W-:Y:S01]  /*7940*/  FMUL R16, R24.reuse, R16 ;  /* 0x0000001018107220 */ /* 0x040fe20000400000 */
[C---:B------:R-:W-:Y:S01]  /*7950*/  FFMA R13, R27.reuse, R30, R13 ;  /* 0x0000001e1b0d7223 */ /* 0x040fe2000000000d */
[C---:B------:R-:W-:Y:S01]  /*7960*/  FMUL R17, R24.reuse, R17 ;  /* 0x0000001118117220 */ /* 0x040fe20000400000 */
[C---:B------:R-:W-:Y:S01]  /*7970*/  FFMA R14, R27.reuse, R33, R14 ;  /* 0x000000211b0e7223 */ /* 0x040fe2000000000e */
[C---:B------:R-:W-:Y:S01]  /*7980*/  FMUL R18, R24.reuse, R18 ;  /* 0x0000001218127220 */ /* 0x040fe20000400000 */
[C---:B------:R-:W-:Y:S01]  /*7990*/  FFMA R15, R27.reuse, R32, R15 ;  /* 0x000000201b0f7223 */ /* 0x040fe2000000000f */
[----:B------:R-:W-:Y:S01]  /*79a0*/  FMUL R19, R24, R19 ;  /* 0x0000001318137220 */ /* 0x000fe20000400000 */
[----:B------:R-:W-:Y:S01]  /*79b0*/  F2FP.TF32.F32.PACK_B R8, R8 ;  /* 0x00000008ff08723e */ /* 0x000fe200024050ff */
[C---:B------:R-:W-:Y:S01]  /*79c0*/  FFMA R16, R27.reuse, R35, R16 ;  /* 0x000000231b107223 */ /* 0x040fe20000000010 */
[----:B------:R-:W-:Y:S01]  /*79d0*/  F2FP.TF32.F32.PACK_B R9, R9 ;  /* 0x00000009ff09723e */ /* 0x000fe200024050ff */
[----:B------:R-:W-:Y:S01]  /*79e0*/  SYNCS.ARRIVE.TRANS64.RED.A1T0 RZ, [UR4], RZ ;  /* 0x000000ffffff79a7 */ /* 0x000fe20008100404 */
[----:B------:R1:W-:Y:S01]  /*79f0*/  STSM.16.M88.4 [R86+0x400], R4 ;  /* 0x0004000456007844 */ /* 0x0003e20000000200 */
[----:B------:R-:W-:Y:S01]  /*7a00*/  F2FP.TF32.F32.PACK_B R10, R10 ;  /* 0x0000000aff0a723e */ /* 0x000fe200024050ff */
[C---:B------:R-:W-:Y:S01]  /*7a10*/  FFMA R17, R27.reuse, R34, R17 ;  /* 0x000000221b117223 */ /* 0x040fe20000000011 */
[----:B------:R-:W-:Y:S01]  /*7a20*/  F2FP.TF32.F32.PACK_B R11, R11 ;  /* 0x0000000bff0b723e */ /* 0x000fe200024050ff */
[C---:B------:R-:W-:Y:S01]  /*7a30*/  FFMA R18, R27.reuse, R37, R18 ;  /* 0x000000251b127223 */ /* 0x040fe20000000012 */
[----:B------:R-:W-:Y:S01]  /*7a40*/  FFMA R19, R27, R36, R19 ;  /* 0x000000241b137223 */ /* 0x000fe20000000013 */
[----:B------:R-:W-:Y:S01]  /*7a50*/  F2FP.TF32.F32.PACK_B R12, R12 ;  /* 0x0000000cff0c723e */ /* 0x000fe200024050ff */
[----:B------:R-:W-:Y:S01]  /*7a60*/  IMAD.IADD R84, R84, 0x1, R83 ;  /* 0x0000000154547824 */ /* 0x000fe200078e0253 */
        /* <DEDUP_REMOVED lines=22> */
[----:B------:R-:W-:Y:S01]  /*7bd0*/  R2UR UR12, R77 ;  /* 0x000000004d0c72ca */ /* 0x000fe200000e0000 */
[----:B------:R-:W-:Y:S01]  /*7be0*/  UIADD3 UR9, UPT, UPT, UR41, 0x20, URZ ;  /* 0x0000002029097890 */ /* 0x000fe2000fffe0ff */
[----:B------:R-:W-:Y:S01]  /*7bf0*/  R2UR UR13, R78 ;  /* 0x000000004e0d72ca */ /* 0x000fe200000e0000 */
[----:B------:R-:W-:Y:S02]  /*7c00*/  UIADD3 UR8, UPT, UPT, UR5, 0x400, URZ ;  /* 0x0000040005087890 */ /* 0x000fe4000fffe0ff */
[----:B--2---:R-:W-:Y:S04]  /*7c10*/  UIADD3 UR4, UP0, UPT, UR6, 0x780, URZ ;  /* 0x0000078006047890 */ /* 0x004fe8000ff1e0ff */
[----:B------:R-:W-:Y:S09]  /*7c20*/  UIADD3.X UR5, UPT, UPT, URZ, UR7, URZ, UP0, !UPT ;  /* 0x00000007ff057290 */ /* 0x000ff200087fe4ff */
[----:B------:R2:W-:Y:S02]  /*7c30*/  UTMASTG.5D.IM2COL [UR8], [UR4] ;  /* 0x00000008040073b5 */ /* 0x0005e40008060000 */
[----:B--2---:R0:W-:Y:S02]  /*7c40*/  UTMACMDFLUSH ;  /* 0x00000000000079b7 */ /* 0x0041e40000000000 */
.L_x_107:
[----:B------:R-:W-:Y:S05]  /*7c50*/  BSYNC.RECONVERGENT B0 ;  /* 0x0000000000007941 */ /* 0x000fea0003800200 */
.L_x_106:
[----:B------:R-:W-:Y:S01]  /*7c60*/  UIADD3 UR4, UPT, UPT, UR40, 0x1, URZ ;  /* 0x0000000128047890 */ /* 0x000fe2000fffe0ff */
[----:B------:R-:W-:Y:S03]  /*7c70*/  BSSY.RECONVERGENT B0, `(.L_x_108) ;  /* 0x0000008000007945 */ /* 0x000fe60003800200 */
[----:B------:R-:W-:Y:S04]  /*7c80*/  UISETP.NE.AND UP0, UPT, UR4, 0x3, UPT ;  /* 0x000000030400788c */ /* 0x000fe8000bf05270 */
[----:B------:R-:W-:Y:S02]  /*7c90*/  UISETP.EQ.XOR UP1, UPT, UR42, 0x3, !UP0 ;  /* 0x000000032a00788c */ /* 0x000fe4000c722a70 */
[----:B------:R-:W-:Y:S04]  /*7ca0*/  USEL UR50, UR4, URZ, UP0 ;  /* 0x000000ff04327287 */ /* 0x000fe80008000000 */
[----:B------:R-:W-:Y:S01]  /*7cb0*/  PLOP3.LUT P0, PT, PT, PT, UP1, 0x80, 0x8 ;  /* 0x000000000008781c */ /* 0x000fe20003f0f018 */
[----:B------:R-:W-:Y:S01]  /*7cc0*/  @!UPT UIADD3 URZ, UPT, UPT, URZ, URZ, URZ ;  /* 0x000000fffffff290 */ /* 0x000fe2000fffe0ff */
[----:B------:R-:W-:Y:S11]  /*7cd0*/  @P1 BRA `(.L_x_109) ;  /* 0x0000000000041947 */ /* 0x000ff60003800000 */
[----:B------:R-:W-:Y:S04]  /*7ce0*/  DEPBAR.LE SB0, 0x1 ;  /* 0x000080400000791a */ /* 0x000fe80000000000 */
.L_x_109:
[----:B------:R-:W-:Y:S05]  /*7cf0*/  BSYNC.RECONVERGENT B0 ;  /* 0x0000000000007941 */ /* 0x000fea0003800200 */
.L_x_108:
[----:B------:R-:W-:Y:S01]  /*7d00*/  BAR.SYNC.DEFER_BLOCKING 0x1, 0x80 ;  /* 0x0042000000007b1d */ /* 0x000fe20000010000 */
[----:B------:R-:W-:Y:S01]  /*7d10*/  SEL R3, RZ, 0x1, !P0 ;  /* 0x00000001ff037807 */ /* 0x000fe20004000000 */
[----:B------:R-:W-:Y:S01]  /*7d20*/  UISETP.NE.AND UP0, UPT, UR52, -0x2, UPT ;  /* 0xfffffffe3400788c */ /* 0x000fe2000bf05270 */
[----:B------:R-:W-:Y:S02]  /*7d30*/  VIADD R0, R22, 0x1 ;  /* 0x0000000116007836 */ /* 0x000fe40000000000 */
[----:B------:R-:W-:Y:S06]  /*7d40*/  LOP3.LUT R60, R60, R3, RZ, 0x3c, !PT ;  /* 0x000000033c3c7212 */ /* 0x000fec00078e3cff */
[----:B------:R-:W-:Y:S05]  /*7d50*/  BRA.U !UP0, `(.L_x_110) ;  /* 0x00000001082c7547 */ /* 0x000fea000b800000 */
[----:B------:R-:W-:Y:S01]  /*7d60*/  ISETP.NE.AND P1, PT, R82, RZ, PT ;  /* 0x000000ff5200720c */ /* 0x000fe20003f25270 */
[----:B------:R-:W2:Y:S01]  /*7d70*/  S2R R2, SR_CgaCtaId ;  /* 0x0000000000027919 */ /* 0x000ea20000008800 */
[----:B------:R-:W-:Y:S11]  /*7d80*/  IMAD.U32 R3, RZ, RZ, UR53 ;  /* 0x00000035ff037e24 */ /* 0x000ff6000f8e00ff */
[C---:B-1----:R-:W-:Y:S01]  /*7d90*/  @P1 LEA R5, R3.reuse, UR49, 0x3 ;  /* 0x0000003103051c11 */ /* 0x042fe2000f8e18ff */
[----:B------:R-:W-:Y:S04]  /*7da0*/  VIADD R3, R3, 0x1 ;  /* 0x0000000103037836 */ /* 0x000fe80000000000 */
[----:B------:R-:W-:Y:S01]  /*7db0*/  @P1 VIADD R5, R5, 0xd8 ;  /* 0x000000d805051836 */ /* 0x000fe20000000000 */
[C---:B------:R-:W-:Y:S04]  /*7dc0*/  ISETP.NE.AND P0, PT, R3.reuse, 0x3, PT ;  /* 0x000000030300780c */ /* 0x040fe80003f05270 */
[----:B------:R-:W-:Y:S04]  /*7dd0*/  SEL R3, R3, RZ, P0 ;  /* 0x000000ff03037207 */ /* 0x000fe80000000000 */
[----:B------:R-:W-:Y:S02]  /*7de0*/  R2UR UR53, R3 ;  /* 0x00000000033572ca */ /* 0x000fe400000e0000 */
[----:B--2---:R-:W-:Y:S04]  /*7df0*/  @P1 PRMT R2, R2, 0x654, R5 ;  /* 0x0000065402021816 */ /* 0x004fe80000000005 */
[----:B------:R2:W-:Y:S09]  /*7e00*/  @P1 SYNCS.ARRIVE.TRANS64.RED.A1T0 RZ, [R2+URZ], RZ ;  /* 0x000000ff02ff19a7 */ /* 0x0005f200081004ff */
.L_x_110:
[----:B------:R-:W-:Y:S01]  /*7e10*/  R2UR UR5, R56 ;  /* 0x00000000380572ca */ /* 0x000fe200000e0000 */
[----:B------:R-:W-:Y:S01]  /*7e20*/  UISETP.NE.AND UP0, UPT, UR60, URZ, UPT ;  /* 0x000000ff3c00728c */ /* 0x000fe2000bf05270 */
[----:B------:R-:W-:Y:S01]  /*7e30*/  R2UR UR4, R57 ;  /* 0x00000000390472ca */ /* 0x000fe200000e0000 */
[----:B-1----:R-:W-:Y:S01]  /*7e40*/  IMAD.MOV.U32 R17, RZ, RZ, R74 ;  /* 0x000000ffff117224 */ /* 0x002fe200078e004a */
[----:B------:R-:W-:Y:S01]  /*7e50*/  ISETP.NE.AND P0, PT, R0, 0x2, PT ;  /* 0x000000020000780c */ /* 0x000fe20003f05270 */
[----:B------:R-:W-:Y:S01]  /*7e60*/  UIADD3 UR52, UPT, UPT, UR52, 0x2, URZ ;  /* 0x0000000234347890 */ /* 0x000fe2000fffe0ff */
[----:B------:R-:W-:Y:S02]  /*7e70*/  LOP3.LUT R58, R58, 0x1, RZ, 0x3c, !PT ;  /* 0x000000013a3a7812 */ /* 0x000fe400078e3cff */
[----:B--2---:R-:W-:Y:S02]  /*7e80*/  SEL R2, RZ, 0x1, P0 ;  /* 0x00000001ff027807 */ /* 0x004fe40000000000 */
[----:B------:R-:W-:Y:S02]  /*7e90*/  SEL R22, R0, RZ, P0 ;  /* 0x000000ff00167207 */ /* 0x000fe40000000000 */
[----:B------:R-:W-:Y:S01]  /*7ea0*/  LOP3.LUT R59, R59, R2, RZ, 0x3c, !PT ;  /* 0x000000023b3b7212 */ /* 0x000fe200078e3cff */
[----:B------:R-:W-:Y:S02]  /*7eb0*/  UIADD3 UR22, UPT, UPT, UR36, UR5, URZ ;  /* 0x0000000524167290 */ /* 0x000fe4000fffe0ff */
[----:B------:R-:W-:Y:S01]  /*7ec0*/  UIADD3 UR51, UPT, UPT, UR37, UR4, URZ ;  /* 0x0000000425337290 */ /* 0x000fe2000fffe0ff */
[----:B------:R-:W-:Y:S11]  /*7ed0*/  BRA.U UP0, `(.L_x_111) ;  /* 0xffffffd900647547 */ /* 0x000ff6000b83ffff */
[----:B------:R-:W-:-:S13]  /*7ee0*/  ISETP.NE.AND P1, PT, R73, RZ, PT ;  /* 0x000000ff4900720c */ /* 0x000fda0003f25270 */
[----:B------:R-:W-:Y:S05]  /*7ef0*/  @!P1 BRA `(.L_x_112) ;  /* 0x0000000000489947 */ /* 0x000fea0003800000 */
[----:B------:R-:W1:Y:S02]  /*7f00*/  LDCU.64 UR4, c[0x0][0x990] ;  /* 0x00013200ff0477ac */ /* 0x000e640008000a00 */
[----:B-1----:R-:W-:-:S04]  /*7f10*/  UISETP.NE.U32.AND UP0, UPT, UR4, URZ, UPT ;  /* 0x000000ff0400728c */ /* 0x002fc8000bf05070 */
[----:B------:R-:W-:-:S09]  /*7f20*/  UISETP.NE.AND.EX UP0, UPT, UR5, URZ, UPT, UP0 ;  /* 0x000000ff0500728c */ /* 0x000fd2000bf05300 */
[----:B------:R-:W-:Y:S05]  /*7f30*/  BRA.U UP0, `(.L_x_113) ;  /* 0x00000001000c7547 */ /* 0x000fea000b800000 */
[----:B------:R-:W-:-:S13]  /*7f40*/  FSETP.NEU.AND P0, PT, R27, RZ, PT ;  /* 0x000000ff1b00720b */ /* 0x000fda0003f0d000 */
[----:B------:R-:W-:Y:S05]  /*7f50*/  @!P0 EXIT ;  /* 0x000000000000894d */ /* 0x000fea0003800000 */
[----:B------:R-:W-:Y:S05]  /*7f60*/  BRA `(.L_x_112) ;  /* 0x00000000002c7947 */ /* 0x000fea0003800000 */
.L_x_113:
[----:B------:R-:W-:Y:S01]  /*7f70*/  ISETP.NE.AND P0, PT, R81, RZ, PT ;  /* 0x000000ff5100720c */ /* 0x000fe20003f05270 */
[----:B------:R-:W-:-:S12]  /*7f80*/  BSSY.RECONVERGENT B0, `(.L_x_112) ;  /* 0x0000009000007945 */ /* 0x000fd80003800200 */
[----:B------:R-:W-:Y:S05]  /*7f90*/  @P0 BRA `(.L_x_114) ;  /* 0x0000000000140947 */ /* 0x000fea0003800000 */
[----:B------:R-:W1:Y:S02]  /*7fa0*/  LDCU.64 UR4, c[0x0][0x988] ;  /* 0x00013100ff0477ac */ /* 0x000e640008000a00 */
[----:B-1----:R-:W-:-:S04]  /*7fb0*/  ISETP.NE.U32.AND P0, PT, RZ, UR4, PT ;  /* 0x00000004ff007c0c */ /* 0x002fc8000bf05070 */
[----:B------:R-:W-:-:S13]  /*7fc0*/  ISETP.NE.AND.EX P0, PT, RZ, UR5, PT, P0 ;  /* 0x00000005ff007c0c */ /* 0x000fda000bf05300 */
[----:B------:R-:W-:Y:S05]  /*7fd0*/  @!P0 EXIT ;  /* 0x000000000000894d */ /* 0x000fea0003800000 */
[----:B------:R-:W-:Y:S05]  /*7fe0*/  BRA `(.L_x_115) ;  /* 0x0000000000087947 */ /* 0x000fea0003800000 */
.L_x_114:
[----:B------:R-:W-:-:S13]  /*7ff0*/  FSETP.NEU.AND P0, PT, R27, RZ, PT ;  /* 0x000000ff1b00720b */ /* 0x000fda0003f0d000 */
[----:B------:R-:W-:Y:S05]  /*8000*/  @!P0 EXIT ;  /* 0x000000000000894d */ /* 0x000fea0003800000 */
.L_x_115:
[----:B------:R-:W-:Y:S05]  /*8010*/  BSYNC.RECONVERGENT B0 ;  /* 0x0000000000007941 */ /* 0x000fea0003800200 */
.L_x_112:
[----:B------:R-:W1:Y:S01]  /*8020*/  S2UR UR5, SR_CgaCtaId ;  /* 0x00000000000579c3 */ /* 0x000e620000008800 */
[----:B------:R-:W-:Y:S01]  /*8030*/  ULEA UR4, UR53, UR49, 0x3 ;  /* 0x0000003135047291 */ /* 0x000fe2000f8e18ff */
[----:B------:R-:W-:-:S04]  /*8040*/  DEPBAR.LE SB0, 0x0 ;  /* 0x000080000000791a */ /* 0x000fc80000000000 */
[----:B------:R-:W-:-:S04]  /*8050*/  UIADD3 UR4, UPT, UPT, UR4, 0xd8, URZ ;  /* 0x000000d804047890 */ /* 0x000fc8000fffe0ff */
[----:B-1----:R-:W-:-:S09]  /*8060*/  UPRMT UR4, UR5, 0x654, UR4 ;  /* 0x0000065405047896 */ /* 0x002fd20008000004 */
[----:B------:R-:W-:Y:S01]  /*8070*/  SYNCS.ARRIVE.TRANS64.RED.A1T0 RZ, [UR4], RZ ;  /* 0x000000ffffff79a7 */ /* 0x000fe20008100404 */
[----:B------:R-:W-:Y:S05]  /*8080*/  EXIT ;  /* 0x000000000000794d */ /* 0x000fea0003800000 */
.L_x_20:
[----:B------:R-:W-:Y:S07]  /*8090*/  MOV R0, UR9 ;  /* 0x0000000900007c02 */ /* 0x000fee0008000f00 */
.L_x_116:
[----:B--2---:R2:W3:Y:S02]  /*80a0*/  SYNCS.PHASECHK.TRANS64.TRYWAIT P0, [R0+URZ+0x60], R5 ;  /* 0x00006005000075a7 */ /* 0x0044e400080011ff */
[----:B---3--:R-:W-:Y:S05]  /*80b0*/  @!P0 NANOSLEEP.SYNCS 0x989680 ;  /* 0x009896800000895d */ /* 0x008fea0003900000 */
[----:B------:R-:W3:Y:S02]  /*80c0*/  @!P0 SYNCS.PHASECHK.TRANS64 P0, [R0+URZ+0x60], R5 ;  /* 0x00006005000085a7 */ /* 0x000ee400080010ff */
[----:B---3--:R-:W-:Y:S05]  /*80d0*/  @!P0 BRA `(.L_x_116) ;  /* 0xfffffffc00f08947 */ /* 0x008fea000383ffff */
[----:B------:R-:W-:Y:S05]  /*80e0*/  BRA `(.L_x_19) ;  /* 0xffffff98002c7947 */ /* 0x000fea000383ffff */
.L_x_26:
[----:B------:R-:W-:Y:S07]  /*80f0*/  MOV R0, UR9 ;  /* 0x0000000900007c02 */ /* 0x000fee0008000f00 */
.L_x_117:
[----:B--2---:R2:W4:Y:S02]  /*8100*/  SYNCS.PHASECHK.TRANS64.TRYWAIT P0, [R0+URZ+0x60], R5 ;  /* 0x00006005000075a7 */ /* 0x00452400080011ff */
[----:B----4-:R-:W-:Y:S05]  /*8110*/  @!P0 NANOSLEEP.SYNCS 0x989680 ;  /* 0x009896800000895d */ /* 0x010fea0003900000 */
[----:B------:R-:W4:Y:S02]  /*8120*/  @!P0 SYNCS.PHASECHK.TRANS64 P0, [R0+URZ+0x60], R5 ;  /* 0x00006005000085a7 */ /* 0x000f2400080010ff */
[----:B----4-:R-:W-:Y:S05]  /*8130*/  @!P0 BRA `(.L_x_117) ;  /* 0xfffffffc00f08947 */ /* 0x010fea000383ffff */
[----:B------:R-:W-:Y:S05]  /*8140*/  BRA `(.L_x_25) ;  /* 0xffffff9c00b87947 */ /* 0x000fea000383ffff */
.L_x_30:
[----:B------:R-:W-:-:S07]  /*8150*/  MOV R0, UR36 ;  /* 0x0000002400007c02 */ /* 0x000fce0008000f00 */
.L_x_118:
[----:B-1----:R1:W2:Y:S02]  /*8160*/  SYNCS.PHASECHK.TRANS64.TRYWAIT P0, [R0+URZ+0x100], R3 ;  /* 0x00010003000075a7 */ /* 0x0022a400080011ff */
[----:B--2---:R-:W-:Y:S05]  /*8170*/  @!P0 NANOSLEEP.SYNCS 0x989680 ;  /* 0x009896800000895d */ /* 0x004fea0003900000 */
[----:B------:R-:W2:Y:S02]  /*8180*/  @!P0 SYNCS.PHASECHK.TRANS64 P0, [R0+URZ+0x100], R3 ;  /* 0x00010003000085a7 */ /* 0x000ea400080010ff */
[----:B--2---:R-:W-:Y:S05]  /*8190*/  @!P0 BRA `(.L_x_118) ;  /* 0xfffffffc00f08947 */ /* 0x004fea000383ffff */
[----:B------:R-:W-:Y:S05]  /*81a0*/  BRA `(.L_x_119) ;  /* 0xffffffa000847947 */ /* 0x000fea000383ffff */
.L_x_34:
[----:B------:R-:W-:-:S07]  /*81b0*/  MOV R0, UR4 ;  /* 0x0000000400007c02 */ /* 0x000fce0008000f00 */
.L_x_120:
[----:B-1----:R1:W2:Y:S02]  /*81c0*/  SYNCS.PHASECHK.TRANS64.TRYWAIT P0, [R0+URZ], R3 ;  /* 0x00000003000075a7 */ /* 0x0022a400080011ff */
[----:B--2---:R-:W-:Y:S05]  /*81d0*/  @!P0 NANOSLEEP.SYNCS 0x989680 ;  /* 0x009896800000895d */ /* 0x004fea0003900000 */
[----:B------:R-:W2:Y:S02]  /*81e0*/  @!P0 SYNCS.PHASECHK.TRANS64 P0, [R0+URZ], R3 ;  /* 0x00000003000085a7 */ /* 0x000ea400080010ff */
[----:B--2---:R-:W-:Y:S05]  /*81f0*/  @!P0 BRA `(.L_x_120) ;  /* 0xfffffffc00f08947 */ /* 0x004fea000383ffff */
[----:B------:R-:W-:Y:S05]  /*8200*/  BRA `(.L_x_121) ;  /* 0xffffffa8001c7947 */ /* 0x000fea000383ffff */
.L_x_35:
[----:B------:R-:W-:-:S07]  /*8210*/  MOV R0, UR5 ;  /* 0x0000000500007c02 */ /* 0x000fce0008000f00 */
.L_x_122:
[----:B-1----:R1:W2:Y:S02]  /*8220*/  SYNCS.PHASECHK.TRANS64.TRYWAIT P0, [R0+URZ], R3 ;  /* 0x00000003000075a7 */ /* 0x0022a400080011ff */
[----:B--2---:R-:W-:Y:S05]  /*8230*/  @!P0 NANOSLEEP.SYNCS 0x989680 ;  /* 0x009896800000895d */ /* 0x004fea0003900000 */
[----:B------:R-:W2:Y:S02]  /*8240*/  @!P0 SYNCS.PHASECHK.TRANS64 P0, [R0+URZ], R3 ;  /* 0x00000003000085a7 */ /* 0x000ea400080010ff */
[----:B--2---:R-:W-:Y:S05]  /*8250*/  @!P0 BRA `(.L_x_122) ;  /* 0xfffffffc00f08947 */ /* 0x004fea000383ffff */
[----:B------:R-:W-:Y:S05]  /*8260*/  BRA `(.L_x_123) ;  /* 0xffffffa8002c7947 */ /* 0x000fea000383ffff */
.L_x_36:
[----:B------:R-:W-:-:S07]  /*8270*/  MOV R0, UR5 ;  /* 0x0000000500007c02 */ /* 0x000fce0008000f00 */
.L_x_124:
[----:B-1----:R1:W2:Y:S02]  /*8280*/  SYNCS.PHASECHK.TRANS64.TRYWAIT P0, [R0+URZ], R3 ;  /* 0x00000003000075a7 */ /* 0x0022a400080011ff */
[----:B--2---:R-:W-:Y:S05]  /*8290*/  @!P0 NANOSLEEP.SYNCS 0x989680 ;  /* 0x009896800000895d */ /* 0x004fea0003900000 */
[----:B------:R-:W2:Y:S02]  /*82a0*/  @!P0 SYNCS.PHASECHK.TRANS64 P0, [R0+URZ], R3 ;  /* 0x00000003000085a7 */ /* 0x000ea400080010ff */
[----:B--2---:R-:W-:Y:S05]  /*82b0*/  @!P0 BRA `(.L_x_124) ;  /* 0xfffffffc00f08947 */ /* 0x004fea000383ffff */
[----:B------:R-:W-:Y:S05]  /*82c0*/  BRA `(.L_x_125) ;  /* 0xffffffa8003c7947 */ /* 0x000fea000383ffff */
.L_x_37:
[----:B------:R-:W-:-:S07]  /*82d0*/  MOV R0, UR5 ;  /* 0x0000000500007c02 */ /* 0x000fce0008000f00 */
.L_x_126:
[----:B-1----:R1:W2:Y:S02]  /*82e0*/  SYNCS.PHASECHK.TRANS64.TRYWAIT P0, [R0+URZ], R3 ;  /* 0x00000003000075a7 */ /* 0x0022a400080011ff */
[----:B--2---:R-:W-:Y:S05]  /*82f0*/  @!P0 NANOSLEEP.SYNCS 0x989680 ;  /* 0x009896800000895d */ /* 0x004fea0003900000 */
[----:B------:R-:W2:Y:S02]  /*8300*/  @!P0 SYNCS.PHASECHK.TRANS64 P0, [R0+URZ], R3 ;  /* 0x00000003000085a7 */ /* 0x000ea400080010ff */
[----:B--2---:R-:W-:Y:S05]  /*8310*/  @!P0 BRA `(.L_x_126) ;  /* 0xfffffffc00f08947 */ /* 0x004fea000383ffff */
[----:B------:R-:W-:Y:S05]  /*8320*/  BRA `(.L_x_127) ;  /* 0xffffffa8004c7947 */ /* 0x000fea000383ffff */
.L_x_38:
[----:B------:R-:W-:-:S07]  /*8330*/  MOV R0, UR5 ;  /* 0x0000000500007c02 */ /* 0x000fce0008000f00 */
.L_x_128:
[----:B-1----:R1:W2:Y:S02]  /*8340*/  SYNCS.PHASECHK.TRANS64.TRYWAIT P0, [R0+URZ], R3 ;  /* 0x00000003000075a7 */ /* 0x0022a400080011ff */
[----:B--2---:R-:W-:Y:S05]  /*8350*/  @!P0 NANOSLEEP.SYNCS 0x989680 ;  /* 0x009896800000895d */ /* 0x004fea0003900000 */
[----:B------:R-:W2:Y:S02]  /*8360*/  @!P0 SYNCS.PHASECHK.TRANS64 P0, [R0+URZ], R3 ;  /* 0x00000003000085a7 */ /* 0x000ea400080010ff */
[----:B--2---:R-:W-:Y:S05]  /*8370*/  @!P0 BRA `(.L_x_128) ;  /* 0xfffffffc00f08947 */ /* 0x004fea000383ffff */
[----:B------:R-:W-:Y:S05]  /*8380*/  BRA `(.L_x_129) ;  /* 0xffffffa8005c7947 */ /* 0x000fea000383ffff */
.L_x_39:
[----:B------:R-:W-:-:S07]  /*8390*/  MOV R0, UR5 ;  /* 0x0000000500007c02 */ /* 0x000fce0008000f00 */
.L_x_130:
[----:B-1----:R1:W2:Y:S02]  /*83a0*/  SYNCS.PHASECHK.TRANS64.TRYWAIT P0, [R0+URZ], R3 ;  /* 0x00000003000075a7 */ /* 0x0022a400080011ff */
[----:B--2---:R-:W-:Y:S05]  /*83b0*/  @!P0 NANOSLEEP.SYNCS 0x989680 ;  /* 0x009896800000895d */ /* 0x004fea0003900000 */
[----:B------:R-:W2:Y:S02]  /*83c0*/  @!P0 SYNCS.PHASECHK.TRANS64 P0, [R0+URZ], R3 ;  /* 0x00000003000085a7 */ /* 0x000ea400080010ff */
[----:B--2---:R-:W-:Y:S05]  /*83d0*/  @!P0 BRA `(.L_x_130) ;  /* 0xfffffffc00f08947 */ /* 0x004fea000383ffff */
[----:B------:R-:W-:Y:S05]  /*83e0*/  BRA `(.L_x_131) ;  /* 0xffffffa8006c7947 */ /* 0x000fea000383ffff */
.L_x_40:
[----:B------:R-:W-:-:S07]  /*83f0*/  MOV R0, UR5 ;  /* 0x0000000500007c02 */ /* 0x000fce0008000f00 */
.L_x_132:
[----:B-1----:R1:W2:Y:S02]  /*8400*/  SYNCS.PHASECHK.TRANS64.TRYWAIT P0, [R0+URZ], R3 ;  /* 0x00000003000075a7 */ /* 0x0022a400080011ff */
[----:B--2---:R-:W-:Y:S05]  /*8410*/  @!P0 NANOSLEEP.SYNCS 0x989680 ;  /* 0x009896800000895d */ /* 0x004fea0003900000 */
[----:B------:R-:W2:Y:S02]  /*8420*/  @!P0 SYNCS.PHASECHK.TRANS64 P0, [R0+URZ], R3 ;  /* 0x00000003000085a7 */ /* 0x000ea400080010ff */
[----:B--2---:R-:W-:Y:S05]  /*8430*/  @!P0 BRA `(.L_x_132) ;  /* 0xfffffffc00f08947 */ /* 0x004fea000383ffff */
[----:B------:R-:W-:Y:S05]  /*8440*/  BRA `(.L_x_133) ;  /* 0xffffffa8007c7947 */ /* 0x000fea000383ffff */
.L_x_41:
[----:B------:R-:W-:-:S07]  /*8450*/  MOV R0, UR5 ;  /* 0x0000000500007c02 */ /* 0x000fce0008000f00 */
.L_x_134:
[----:B-1----:R1:W2:Y:S02]  /*8460*/  SYNCS.PHASECHK.TRANS64.TRYWAIT P0, [R0+URZ], R3 ;  /* 0x00000003000075a7 */ /* 0x0022a400080011ff */
[----:B--2---:R-:W-:Y:S05]  /*8470*/  @!P0 NANOSLEEP.SYNCS 0x989680 ;  /* 0x009896800000895d */ /* 0x004fea0003900000 */
[----:B------:R-:W2:Y:S02]  /*8480*/  @!P0 SYNCS.PHASECHK.TRANS64 P0, [R0+URZ], R3 ;  /* 0x00000003000085a7 */ /* 0x000ea400080010ff */
[----:B--2---:R-:W-:Y:S05]  /*8490*/  @!P0 BRA `(.L_x_134) ;  /* 0xfffffffc00f08947 */ /* 0x004fea000383ffff */
[----:B------:R-:W-:Y:S05]  /*84a0*/  BRA `(.L_x_135) ;  /* 0xffffffa8008c7947 */ /* 0x000fea000383ffff */
.L_x_42:
[----:B------:R-:W-:-:S07]  /*84b0*/  MOV R0, UR5 ;  /* 0x0000000500007c02 */ /* 0x000fce0008000f00 */
.L_x_136:
[----:B-1----:R1:W2:Y:S02]  /*84c0*/  SYNCS.PHASECHK.TRANS64.TRYWAIT P0, [R0+URZ], R3 ;  /* 0x00000003000075a7 */ /* 0x0022a400080011ff */
[----:B--2---:R-:W-:Y:S05]  /*84d0*/  @!P0 NANOSLEEP.SYNCS 0x989680 ;  /* 0x009896800000895d */ /* 0x004fea0003900000 */
[----:B------:R-:W2:Y:S02]  /*84e0*/  @!P0 SYNCS.PHASECHK.TRANS64 P0, [R0+URZ], R3 ;  /* 0x00000003000085a7 */ /* 0x000ea400080010ff */
[----:B--2---:R-:W-:Y:S05]  /*84f0*/  @!P0 BRA `(.L_x_136) ;  /* 0xfffffffc00f08947 */ /* 0x004fea000383ffff */
[----:B------:R-:W-:Y:S05]  /*8500*/  BRA `(.L_x_137) ;  /* 0xffffffa8009c7947 */ /* 0x000fea000383ffff */
.L_x_43:
[----:B------:R-:W-:-:S07]  /*8510*/  MOV R0, UR5 ;  /* 0x0000000500007c02 */ /* 0x000fce0008000f00 */
.L_x_138:
[----:B-1----:R1:W2:Y:S02]  /*8520*/  SYNCS.PHASECHK.TRANS64.TRYWAIT P0, [R0+URZ], R3 ;  /* 0x00000003000075a7 */ /* 0x0022a400080011ff */
[----:B--2---:R-:W-:Y:S05]  /*8530*/  @!P0 NANOSLEEP.SYNCS 0x989680 ;  /* 0x009896800000895d */ /* 0x004fea0003900000 */
[----:B------:R-:W2:Y:S02]  /*8540*/  @!P0 SYNCS.PHASECHK.TRANS64 P0, [R0+URZ], R3 ;  /* 0x00000003000085a7 */ /* 0x000ea400080010ff */
[----:B--2---:R-:W-:Y:S05]  /*8550*/  @!P0 BRA `(.L_x_138) ;  /* 0xfffffffc00f08947 */ /* 0x004fea000383ffff */
[----:B------:R-:W-:Y:S05]  /*8560*/  BRA `(.L_x_139) ;  /* 0xffffffa800ac7947 */ /* 0x000fea000383ffff */
.L_x_44:
[----:B------:R-:W-:-:S07]  /*8570*/  MOV R0, UR5 ;  /* 0x0000000500007c02 */ /* 0x000fce0008000f00 */
.L_x_140:
[----:B-1----:R1:W2:Y:S02]  /*8580*/  SYNCS.PHASECHK.TRANS64.TRYWAIT P0, [R0+URZ], R3 ;  /* 0x00000003000075a7 */ /* 0x0022a400080011ff */
[----:B--2---:R-:W-:Y:S05]  /*8590*/  @!P0 NANOSLEEP.SYNCS 0x989680 ;  /* 0x009896800000895d */ /* 0x004fea0003900000 */
[----:B------:R-:W2:Y:S02]  /*85a0*/  @!P0 SYNCS.PHASECHK.TRANS64 P0, [R0+URZ], R3 ;  /* 0x00000003000085a7 */ /* 0x000ea400080010ff */
[----:B--2---:R-:W-:Y:S05]  /*85b0*/  @!P0 BRA `(.L_x_140) ;  /* 0xfffffffc00f08947 */ /* 0x004fea000383ffff */
[----:B------:R-:W-:Y:S05]  /*85c0*/  BRA `(.L_x_141) ;  /* 0xffffffa800bc7947 */ /* 0x000fea000383ffff */
.L_x_47:
[----:B------:R-:W-:-:S07]  /*85d0*/  MOV R4, UR4 ;  /* 0x0000000400047c02 */ /* 0x000fce0008000f00 */
.L_x_142:
[----:B--2---:R2:W3:Y:S02]  /*85e0*/  SYNCS.PHASECHK.TRANS64.TRYWAIT P1, [R4+URZ+0x108], R7 ;  /* 0x00010807040075a7 */ /* 0x0044e400080211ff */
[----:B---3--:R-:W-:Y:S05]  /*85f0*/  @!P1 NANOSLEEP.SYNCS 0x989680 ;  /* 0x009896800000995d */ /* 0x008fea0003900000 */
[----:B------:R-:W3:Y:S02]  /*8600*/  @!P1 SYNCS.PHASECHK.TRANS64 P1, [R4+URZ+0x108], R7 ;  /* 0x00010807040095a7 */ /* 0x000ee400080210ff */
[----:B---3--:R-:W-:Y:S05]  /*8610*/  @!P1 BRA `(.L_x_142) ;  /* 0xfffffffc00f09947 */ /* 0x008fea000383ffff */
[----:B------:R-:W-:Y:S05]  /*8620*/  BRA `(.L_x_143) ;  /* 0xffffffac002c7947 */ /* 0x000fea000383ffff */
.L_x_48:
[----:B--2---:R-:W-:-:S07]  /*8630*/  MOV R4, UR4 ;  /* 0x0000000400047c02 */ /* 0x004fce0008000f00 */
.L_x_144:
[----:B--2---:R2:W3:Y:S02]  /*8640*/  SYNCS.PHASECHK.TRANS64.TRYWAIT P1, [R4+URZ+0x100], R5 ;  /* 0x00010005040075a7 */ /* 0x0044e400080211ff */
[----:B---3--:R-:W-:Y:S05]  /*8650*/  @!P1 NANOSLEEP.SYNCS 0x989680 ;  /* 0x009896800000995d */ /* 0x008fea0003900000 */
[----:B------:R-:W3:Y:S02]  /*8660*/  @!P1 SYNCS.PHASECHK.TRANS64 P1, [R4+URZ+0x100], R5 ;  /* 0x00010005040095a7 */ /* 0x000ee400080210ff */
[----:B---3--:R-:W-:Y:S05]  /*8670*/  @!P1 BRA `(.L_x_144) ;  /* 0xfffffffc00f09947 */ /* 0x008fea000383ffff */
[----:B------:R-:W-:Y:S05]  /*8680*/  BRA `(.L_x_145) ;  /* 0xffffffac00347947 */ /* 0x000fea000383ffff */
.L_x_56:
[----:B------:R-:W-:-:S07]  /*8690*/  MOV R0, UR20 ;  /* 0x0000001400007c02 */ /* 0x000fce0008000f00 */
.L_x_146:
[----:B-1----:R1:W2:Y:S02]  /*86a0*/  SYNCS.PHASECHK.TRANS64.TRYWAIT P0, [R0+URZ+0x100], R5 ;  /* 0x00010005000075a7 */ /* 0x0022a400080011ff */
[----:B--2---:R-:W-:Y:S05]  /*86b0*/  @!P0 NANOSLEEP.SYNCS 0x989680 ;  /* 0x009896800000895d */ /* 0x004fea0003900000 */
[----:B------:R-:W2:Y:S02]  /*86c0*/  @!P0 SYNCS.PHASECHK.TRANS64 P0, [R0+URZ+0x100], R5 ;  /* 0x00010005000085a7 */ /* 0x000ea400080010ff */
[----:B--2---:R-:W-:Y:S05]  /*86d0*/  @!P0 BRA `(.L_x_146) ;  /* 0xfffffffc00f08947 */ /* 0x004fea000383ffff */
[----:B------:R-:W-:Y:S05]  /*86e0*/  BRA `(.L_x_147) ;  /* 0xffffffb000c07947 */ /* 0x000fea000383ffff */
.L_x_57:
[----:B------:R-:W-:-:S07]  /*86f0*/  MOV R5, UR24 ;  /* 0x0000001800057c02 */ /* 0x000fce0008000f00 */
.L_x_148:
[----:B-1----:R1:W2:Y:S02]  /*8700*/  SYNCS.PHASECHK.TRANS64.TRYWAIT P0, [R5+URZ+0x120], R0 ;  /* 0x00012000050075a7 */ /* 0x0022a400080011ff */
[----:B--2---:R-:W-:Y:S05]  /*8710*/  @!P0 NANOSLEEP.SYNCS 0x989680 ;  /* 0x009896800000895d */ /* 0x004fea0003900000 */
[----:B------:R-:W2:Y:S02]  /*8720*/  @!P0 SYNCS.PHASECHK.TRANS64 P0, [R5+URZ+0x120], R0 ;  /* 0x00012000050085a7 */ /* 0x000ea400080010ff */
[----:B--2---:R-:W-:Y:S05]  /*8730*/  @!P0 BRA `(.L_x_148) ;  /* 0xfffffffc00f08947 */ /* 0x004fea000383ffff */
[----:B------:R-:W-:Y:S05]  /*8740*/  BRA `(.L_x_149) ;  /* 0xffffffb000dc7947 */ /* 0x000fea000383ffff */
.L_x_60:
[----:B-1----:R-:W-:Y:S07]  /*8750*/  MOV R0, UR18 ;  /* 0x0000001200007c02 */ /* 0x002fee0008000f00 */
.L_x_150:
[----:B-1----:R1:W2:Y:S02]  /*8760*/  SYNCS.PHASECHK.TRANS64.TRYWAIT P0, [R0+URZ], R5 ;  /* 0x00000005000075a7 */ /* 0x0022a400080011ff */
[----:B--2---:R-:W-:Y:S05]  /*8770*/  @!P0 NANOSLEEP.SYNCS 0x989680 ;  /* 0x009896800000895d */ /* 0x004fea0003900000 */
[----:B------:R-:W2:Y:S02]  /*8780*/  @!P0 SYNCS.PHASECHK.TRANS64 P0, [R0+URZ], R5 ;  /* 0x00000005000085a7 */ /* 0x000ea400080010ff */
[----:B--2---:R-:W-:Y:S05]  /*8790*/  @!P0 BRA `(.L_x_150) ;  /* 0xfffffffc00f08947 */ /* 0x004fea000383ffff */
[----:B------:R-:W-:Y:S05]  /*87a0*/  BRA `(.L_x_59) ;  /* 0xffffffb400007947 */ /* 0x000fea000383ffff */
.L_x_63:
[----:B------:R-:W-:-:S07]  /*87b0*/  MOV R0, UR4 ;  /* 0x0000000400007c02 */ /* 0x000fce0008000f00 */
.L_x_151:
[----:B-1----:R1:W3:Y:S02]  /*87c0*/  SYNCS.PHASECHK.TRANS64.TRYWAIT P0, [R0+URZ], R3 ;  /* 0x00000003000075a7 */ /* 0x0022e400080011ff */
[----:B---3--:R-:W-:Y:S05]  /*87d0*/  @!P0 NANOSLEEP.SYNCS 0x989680 ;  /* 0x009896800000895d */ /* 0x008fea0003900000 */
[----:B------:R-:W3:Y:S02]  /*87e0*/  @!P0 SYNCS.PHASECHK.TRANS64 P0, [R0+URZ], R3 ;  /* 0x00000003000085a7 */ /* 0x000ee400080010ff */
[----:B---3--:R-:W-:Y:S05]  /*87f0*/  @!P0 BRA `(.L_x_151) ;  /* 0xfffffffc00f08947 */ /* 0x008fea000383ffff */
[----:B------:R-:W-:Y:S05]  /*8800*/  BRA `(.L_x_152) ;  /* 0xffffffb400fc7947 */ /* 0x000fea000383ffff */
.L_x_64:
[----:B------:R-:W-:-:S07]  /*8810*/  MOV R0, UR4 ;  /* 0x0000000400007c02 */ /* 0x000fce0008000f00 */
.L_x_153:
[----:B-1----:R1:W2:Y:S02]  /*8820*/  SYNCS.PHASECHK.TRANS64.TRYWAIT P0, [R0+URZ], R3 ;  /* 0x00000003000075a7 */ /* 0x0022a400080011ff */
[----:B--2---:R-:W-:Y:S05]  /*8830*/  @!P0 NANOSLEEP.SYNCS 0x989680 ;  /* 0x009896800000895d */ /* 0x004fea0003900000 */
[----:B------:R-:W2:Y:S02]  /*8840*/  @!P0 SYNCS.PHASECHK.TRANS64 P0, [R0+URZ], R3 ;  /* 0x00000003000085a7 */ /* 0x000ea400080010ff */
[----:B--2---:R-:W-:Y:S05]  /*8850*/  @!P0 BRA `(.L_x_153) ;  /* 0xfffffffc00f08947 */ /* 0x004fea000383ffff */
[----:B------:R-:W-:Y:S05]  /*8860*/  BRA `(.L_x_154) ;  /* 0xffffffb800087947 */ /* 0x000fea000383ffff */
.L_x_69:
[----:B------:R-:W-:Y:S07]  /*8870*/  MOV R0, UR24 ;  /* 0x0000001800007c02 */ /* 0x000fee0008000f00 */
.L_x_155:
[----:B--2---:R2:W4:Y:S02]  /*8880*/  SYNCS.PHASECHK.TRANS64.TRYWAIT P0, [R0+URZ+0x100], R5 ;  /* 0x00010005000075a7 */ /* 0x00452400080011ff */
[----:B----4-:R-:W-:Y:S05]  /*8890*/  @!P0 NANOSLEEP.SYNCS 0x989680 ;  /* 0x009896800000895d */ /* 0x010fea0003900000 */
[----:B------:R-:W4:Y:S02]  /*88a0*/  @!P0 SYNCS.PHASECHK.TRANS64 P0, [R0+URZ+0x100], R5 ;  /* 0x00010005000085a7 */ /* 0x000f2400080010ff */
[----:B----4-:R-:W-:Y:S05]  /*88b0*/  @!P0 BRA `(.L_x_155) ;  /* 0xfffffffc00f08947 */ /* 0x010fea000383ffff */
[----:B------:R-:W-:Y:S05]  /*88c0*/  BRA `(.L_x_156) ;  /* 0xffffffbc00447947 */ /* 0x000fea000383ffff */
.L_x_72:
[----:B------:R-:W-:Y:S07]  /*88d0*/  MOV R0, UR24 ;  /* 0x0000001800007c02 */ /* 0x000fee0008000f00 */
.L_x_157:
[----:B--2---:R2:W4:Y:S02]  /*88e0*/  SYNCS.PHASECHK.TRANS64.TRYWAIT P3, [R0+URZ+0xf8], R15 ;  /* 0x0000f80f000075a7 */ /* 0x00452400080611ff */
[----:B----4-:R-:W-:Y:S05]  /*88f0*/  @!P3 NANOSLEEP.SYNCS 0x989680 ;  /* 0x009896800000b95d */ /* 0x010fea0003900000 */
[----:B------:R-:W4:Y:S02]  /*8900*/  @!P3 SYNCS.PHASECHK.TRANS64 P3, [R0+URZ+0xf8], R15 ;  /* 0x0000f80f0000b5a7 */ /* 0x000f2400080610ff */
[----:B----4-:R-:W-:Y:S05]  /*8910*/  @!P3 BRA `(.L_x_157) ;  /* 0xfffffffc00f0b947 */ /* 0x010fea000383ffff */
[----:B------:R-:W-:Y:S05]  /*8920*/  BRA `(.L_x_71) ;  /* 0xffffffc000a07947 */ /* 0x000fea000383ffff */
.L_x_75:
[----:B------:R-:W-:Y:S07]  /*8930*/  MOV R8, UR7 ;  /* 0x0000000700087c02 */ /* 0x000fee0008000f00 */
.L_x_158:
[----:B-1----:R1:W2:Y:S02]  /*8940*/  SYNCS.PHASECHK.TRANS64.TRYWAIT P1, [R8+URZ+0xd8], R15 ;  /* 0x0000d80f080075a7 */ /* 0x0022a400080211ff */
[----:B--2---:R-:W-:Y:S05]  /*8950*/  @!P1 NANOSLEEP.SYNCS 0x989680 ;  /* 0x009896800000995d */ /* 0x004fea0003900000 */
[----:B------:R-:W2:Y:S02]  /*8960*/  @!P1 SYNCS.PHASECHK.TRANS64 P1, [R8+URZ+0xd8], R15 ;  /* 0x0000d80f080095a7 */ /* 0x000ea400080210ff */
[----:B--2---:R-:W-:Y:S05]  /*8970*/  @!P1 BRA `(.L_x_158) ;  /* 0xfffffffc00f09947 */ /* 0x004fea000383ffff */
[----:B------:R-:W-:Y:S05]  /*8980*/  BRA `(.L_x_159) ;  /* 0xffffffc400547947 */ /* 0x000fea000383ffff */
.L_x_76:
[----:B------:R-:W-:Y:S07]  /*8990*/  MOV R5, UR4 ;  /* 0x0000000400057c02 */ /* 0x000fee0008000f00 */
.L_x_160:
[----:B-1----:R1:W2:Y:S02]  /*89a0*/  SYNCS.PHASECHK.TRANS64.TRYWAIT P0, [R5+URZ+0xd8], R14 ;  /* 0x0000d80e050075a7 */ /* 0x0022a400080011ff */
[----:B--2---:R-:W-:Y:S05]  /*89b0*/  @!P0 NANOSLEEP.SYNCS 0x989680 ;  /* 0x009896800000895d */ /* 0x004fea0003900000 */
[----:B------:R-:W2:Y:S02]  /*89c0*/  @!P0 SYNCS.PHASECHK.TRANS64 P0, [R5+URZ+0xd8], R14 ;  /* 0x0000d80e050085a7 */ /* 0x000ea400080010ff */
[----:B--2---:R-:W-:Y:S05]  /*89d0*/  @!P0 BRA `(.L_x_160) ;  /* 0xfffffffc00f08947 */ /* 0x004fea000383ffff */
[----:B------:R-:W-:Y:S05]  /*89e0*/  BRA `(.L_x_161) ;  /* 0xffffffc400c07947 */ /* 0x000fea000383ffff */
.L_x_78:
[----:B------:R-:W-:-:S07]  /*89f0*/  MOV R0, UR4 ;  /* 0x0000000400007c02 */ /* 0x000fce0008000f00 */
.L_x_162:
[----:B-1----:R1:W4:Y:S02]  /*8a00*/  SYNCS.PHASECHK.TRANS64.TRYWAIT P0, [R0+URZ], R3 ;  /* 0x00000003000075a7 */ /* 0x00232400080011ff */
[----:B----4-:R-:W-:Y:S05]  /*8a10*/  @!P0 NANOSLEEP.SYNCS 0x989680 ;  /* 0x009896800000895d */ /* 0x010fea0003900000 */
[----:B------:R-:W4:Y:S02]  /*8a20*/  @!P0 SYNCS.PHASECHK.TRANS64 P0, [R0+URZ], R3 ;  /* 0x00000003000085a7 */ /* 0x000f2400080010ff */
[----:B----4-:R-:W-:Y:S05]  /*8a30*/  @!P0 BRA `(.L_x_162) ;  /* 0xfffffffc00f08947 */ /* 0x010fea000383ffff */
[----:B------:R-:W-:Y:S05]  /*8a40*/  BRA `(.L_x_163) ;  /* 0xffffffc800487947 */ /* 0x000fea000383ffff */
.L_x_79:
[----:B-1----:R1:W4:Y:S02]  /*8a50*/  SYNCS.PHASECHK.TRANS64.TRYWAIT P0, [R2+URZ], R3 ;  /* 0x00000003020075a7 */ /* 0x00232400080011ff */
[----:B----4-:R-:W-:Y:S05]  /*8a60*/  @!P0 NANOSLEEP.SYNCS 0x989680 ;  /* 0x009896800000895d */ /* 0x010fea0003900000 */
[----:B------:R-:W4:Y:S02]  /*8a70*/  @!P0 SYNCS.PHASECHK.TRANS64 P0, [R2+URZ], R3 ;  /* 0x00000003020085a7 */ /* 0x000f2400080010ff */
[----:B----4-:R-:W-:Y:S05]  /*8a80*/  @!P0 BRA `(.L_x_79) ;  /* 0xfffffffc00f08947 */ /* 0x010fea000383ffff */
[----:B------:R-:W-:Y:S05]  /*8a90*/  BRA `(.L_x_164) ;  /* 0xffffffc800747947 */ /* 0x000fea000383ffff */
.L_x_81:
[----:B------:R-:W-:Y:S07]  /*8aa0*/  MOV R0, UR49 ;  /* 0x0000003100007c02 */ /* 0x000fee0008000f00 */
.L_x_165:
[----:B-1----:R1:W2:Y:S02]  /*8ab0*/  SYNCS.PHASECHK.TRANS64.TRYWAIT P0, [R0+URZ+0x100], R3 ;  /* 0x00010003000075a7 */ /* 0x0022a400080011ff */
[----:B--2---:R-:W-:Y:S05]  /*8ac0*/  @!P0 NANOSLEEP.SYNCS 0x989680 ;  /* 0x009896800000895d */ /* 0x004fea0003900000 */
[----:B------:R-:W2:Y:S02]  /*8ad0*/  @!P0 SYNCS.PHASECHK.TRANS64 P0, [R0+URZ+0x100], R3 ;  /* 0x00010003000085a7 */ /* 0x000ea400080010ff */
[----:B--2---:R-:W-:Y:S05]  /*8ae0*/  @!P0 BRA `(.L_x_165) ;  /* 0xfffffffc00f08947 */ /* 0x004fea000383ffff */
[----:B------:R-:W-:Y:S05]  /*8af0*/  BRA `(.L_x_166) ;  /* 0xffffffcc00687947 */ /* 0x000fea000383ffff */
.L_x_91:
[----:B-1----:R1:W2:Y:S02]  /*8b00*/  SYNCS.PHASECHK.TRANS64.TRYWAIT P1, [R3+URZ+0xc0], R4 ;  /* 0x0000c004030075a7 */ /* 0x0022a400080211ff */
[----:B--2---:R-:W-:Y:S05]  /*8b10*/  @!P1 NANOSLEEP.SYNCS 0x989680 ;  /* 0x009896800000995d */ /* 0x004fea0003900000 */
[----:B------:R-:W2:Y:S02]  /*8b20*/  @!P1 SYNCS.PHASECHK.TRANS64 P1, [R3+URZ+0xc0], R4 ;  /* 0x0000c004030095a7 */ /* 0x000ea400080210ff */
[----:B--2---:R-:W-:Y:S05]  /*8b30*/  @!P1 BRA `(.L_x_91) ;  /* 0xfffffffc00f09947 */ /* 0x004fea000383ffff */
[----:B------:R-:W-:Y:S05]  /*8b40*/  BRA `(.L_x_90) ;  /* 0xffffffdc00207947 */ /* 0x000fea000383ffff */
.L_x_93:
[----:B--2---:R2:W3:Y:S02]  /*8b50*/  SYNCS.PHASECHK.TRANS64.TRYWAIT P0, [R85+URZ+0x110], R0 ;  /* 0x00011000550075a7 */ /* 0x0044e400080011ff */
[----:B---3--:R-:W-:Y:S05]  /*8b60*/  @!P0 NANOSLEEP.SYNCS 0x989680 ;  /* 0x009896800000895d */ /* 0x008fea0003900000 */
[----:B------:R-:W3:Y:S02]  /*8b70*/  @!P0 SYNCS.PHASECHK.TRANS64 P0, [R85+URZ+0x110], R0 ;  /* 0x00011000550085a7 */ /* 0x000ee400080010ff */
[----:B---3--:R-:W-:Y:S05]  /*8b80*/  @!P0 BRA `(.L_x_93) ;  /* 0xfffffffc00f08947 */ /* 0x008fea000383ffff */
[----:B------:R-:W-:Y:S05]  /*8b90*/  BRA `(.L_x_92) ;  /* 0xffffffdc009c7947 */ /* 0x000fea000383ffff */
.L_x_104:
[----:B-1----:R1:W2:Y:S02]  /*8ba0*/  SYNCS.PHASECHK.TRANS64.TRYWAIT P0, [R3+URZ+0xc0], R32 ;  /* 0x0000c020030075a7 */ /* 0x0022a400080011ff */
[----:B--2---:R-:W-:Y:S05]  /*8bb0*/  @!P0 NANOSLEEP.SYNCS 0x989680 ;  /* 0x009896800000895d */ /* 0x004fea0003900000 */
[----:B------:R-:W2:Y:S02]  /*8bc0*/  @!P0 SYNCS.PHASECHK.TRANS64 P0, [R3+URZ+0xc0], R32 ;  /* 0x0000c020030085a7 */ /* 0x000ea400080010ff */
[----:B--2---:R-:W-:Y:S05]  /*8bd0*/  @!P0 BRA `(.L_x_104) ;  /* 0xfffffffc00f08947 */ /* 0x004fea000383ffff */
[----:B------:R-:W-:Y:S05]  /*8be0*/  BRA `(.L_x_103) ;  /* 0xffffffe400f87947 */ /* 0x000fea000383ffff */
        .weak           $__internal_0_$__cuda_sm10x_tcgen05_guardrail_trap_col_being_dealloced_not_returned_by_alloc
        .type           $__internal_0_$__cuda_sm10x_tcgen05_guardrail_trap_col_being_dealloced_not_returned_by_alloc,@function
        .size           $__internal_0_$__cuda_sm10x_tcgen05_guardrail_trap_col_being_dealloced_not_returned_by_alloc,($__internal_1_$__cuda_sm10x_tcgen05_guardrail_trap_phase_invalid_during_alloc - $__internal_0_$__cuda_sm10x_tcgen05_guardrail_trap_col_being_dealloced_not_returned_by_alloc)
$__internal_0_$__cuda_sm10x_tcgen05_guardrail_trap_col_being_dealloced_not_returned_by_alloc:
[----:B------:R-:W-:Y:S05]  /*8bf0*/  BPT.TRAP 0x1 ;  /* 0x000000040000795c */ /* 0x000fea0000300000 */
[----:B------:R-:W-:-:S04]  /*8c00*/  MOV R3, 0x0 ;  /* 0x0000000000037802 */ /* 0x000fc80000000f00 */
[----:B------:R-:W-:Y:S05]  /*8c10*/  RET.REL.NODEC R2 `(_ZN7cutlass13device_kernelINS_4conv6kernel13ConvUniversalINS1_16ConvProblemShapeILNS1_8OperatorE0ELi3EEENS1_10collective14CollectiveConvINS1_47MainloopSm100TmaUmmaWarpSpecializedImplicitGemmILS5_0ELi12ELi3ELi1ELi2EN4cute5tupleIJNSA_1CILi1EEESD_SD_EEEEENSB_IJNSC_ILi64EEESG_NSB_IJNSC_ILi32EEEEEEEEENS_10tfloat32_tESK_NSA_8TiledMMAINSA_8MMA_AtomIJNSA_17SM100_MMA_TF32_SSISK_SK_fLi64ELi64ELNSA_4UMMA5MajorE0ELSP_0ELNSO_7ScaleInE0ELSQ_0EEEEEENSA_6LayoutISE_NSB_IJNSC_ILi0EEESU_SU_EEEEENSB_IJNSA_10UnderscoreESX_SX_EEEEENS7_6detail27Sm100ImplicitGemmTileTraitsINSA_20SM90_TMA_LOAD_IM2COLENSA_14ComposedLayoutINSA_7SwizzleILi3ELi4ELi3EEENSA_18smem_ptr_flag_bitsILi32EEENST_INSB_IJNSC_ILi8EEESH_EEENSB_IJSH_SD_EEEEEEEvEENS11_INSA_13SM90_TMA_LOADES1C_vEEEENS_8epilogue10collective18CollectiveEpilogueINS1H_23Sm100TmaWarpSpecializedILi3ELi2ELi16ELb1ELb0EEEJSJ_NSB_IJNST_ISG_SD_EENST_ISH_SD_EEEEESK_NSB_IJNSB_IJllllEEESD_SU_EEESK_S1Q_NS1H_6fusion15FusionCallbacksIS1L_NS1R_17LinearCombinationISK_fSK_fLNS_15FloatRoundStyleE2EEESJ_S1O_JEEENSA_5SM1004TMEM4LOAD26SM100_TMEM_LOAD_16dp128b8xES12_S1C_NSA_17SM75_U32x4_LDSM_NENSA_21SM90_TMA_STORE_IM2COLES1C_NSA_17SM90_U32x4_STSM_NENSA_39AutoVectorizingCopyWithAssumedAlignmentILi128EEEEEEvvEEEEvNT_6ParamsE) ;  /* 0xffffff7002f87950 */ /* 0x000fea0003c3ffff */
        .weak           $__internal_1_$__cuda_sm10x_tcgen05_guardrail_trap_phase_invalid_during_alloc
        .type           $__internal_1_$__cuda_sm10x_tcgen05_guardrail_trap_phase_invalid_during_alloc,@function
        .size           $__internal_1_$__cuda_sm10x_tcgen05_guardrail_trap_phase_invalid_during_alloc,($__internal_2_$__cuda_sm10x_tcgen05_guardrail_trap_unallocated_columns_being_dealloced - $__internal_1_$__cuda_sm10x_tcgen05_guardrail_trap_phase_invalid_during_alloc)
$__internal_1_$__cuda_sm10x_tcgen05_guardrail_trap_phase_invalid_during_alloc:
[----:B------:R-:W-:Y:S05]  /*8c20*/  BPT.TRAP 0x1 ;  /* 0x000000040000795c */ /* 0x000fea0000300000 */
[----:B------:R-:W-:-:S04]  /*8c30*/  HFMA2 R3, -RZ, RZ, 0, 0 ;  /* 0x00000000ff037431 */ /* 0x000fc800000001ff */
[----:B------:R-:W-:Y:S05]  /*8c40*/  RET.REL.NODEC R2 `(_ZN7cutlass13device_kernelINS_4conv6kernel13ConvUniversalINS1_16ConvProblemShapeILNS1_8OperatorE0ELi3EEENS1_10collective14CollectiveConvINS1_47MainloopSm100TmaUmmaWarpSpecializedImplicitGemmILS5_0ELi12ELi3ELi1ELi2EN4cute5tupleIJNSA_1CILi1EEESD_SD_EEEEENSB_IJNSC_ILi64EEESG_NSB_IJNSC_ILi32EEEEEEEEENS_10tfloat32_tESK_NSA_8TiledMMAINSA_8MMA_AtomIJNSA_17SM100_MMA_TF32_SSISK_SK_fLi64ELi64ELNSA_4UMMA5MajorE0ELSP_0ELNSO_7ScaleInE0ELSQ_0EEEEEENSA_6LayoutISE_NSB_IJNSC_ILi0EEESU_SU_EEEEENSB_IJNSA_10UnderscoreESX_SX_EEEEENS7_6detail27Sm100ImplicitGemmTileTraitsINSA_20SM90_TMA_LOAD_IM2COLENSA_14ComposedLayoutINSA_7SwizzleILi3ELi4ELi3EEENSA_18smem_ptr_flag_bitsILi32EEENST_INSB_IJNSC_ILi8EEESH_EEENSB_IJSH_SD_EEEEEEEvEENS11_INSA_13SM90_TMA_LOADES1C_vEEEENS_8epilogue10collective18CollectiveEpilogueINS1H_23Sm100TmaWarpSpecializedILi3ELi2ELi16ELb1ELb0EEEJSJ_NSB_IJNST_ISG_SD_EENST_ISH_SD_EEEEESK_NSB_IJNSB_IJllllEEESD_SU_EEESK_S1Q_NS1H_6fusion15FusionCallbacksIS1L_NS1R_17LinearCombinationISK_fSK_fLNS_15FloatRoundStyleE2EEESJ_S1O_JEEENSA_5SM1004TMEM4LOAD26SM100_TMEM_LOAD_16dp128b8xES12_S1C_NSA_17SM75_U32x4_LDSM_NENSA_21SM90_TMA_STORE_IM2COLES1C_NSA_17SM90_U32x4_STSM_NENSA_39AutoVectorizingCopyWithAssumedAlignmentILi128EEEEEEvvEEEEvNT_6ParamsE) ;  /* 0xffffff7002ec7950 */ /* 0x000fea0003c3ffff */
        .weak           $__internal_2_$__cuda_sm10x_tcgen05_guardrail_trap_unallocated_columns_being_dealloced
        .type           $__internal_2_$__cuda_sm10x_tcgen05_guardrail_trap_unallocated_columns_being_dealloced,@function
        .size           $__internal_2_$__cuda_sm10x_tcgen05_guardrail_trap_unallocated_columns_being_dealloced,(.L_x_168 - $__internal_2_$__cuda_sm10x_tcgen05_guardrail_trap_unallocated_columns_being_dealloced)
$__internal_2_$__cuda_sm10x_tcgen05_guardrail_trap_unallocated_columns_being_dealloced:
[----:B------:R-:W-:Y:S05]  /*8c50*/  BPT.TRAP 0x1 ;  /* 0x000000040000795c */ /* 0x000fea0000300000 */
[----:B------:R-:W-:-:S04]  /*8c60*/  MOV R3, 0x0 ;  /* 0x0000000000037802 */ /* 0x000fc80000000f00 */
[----:B------:R-:W-:Y:S05]  /*8c70*/  RET.REL.NODEC R2 `(_ZN7cutlass13device_kernelINS_4conv6kernel13ConvUniversalINS1_16ConvProblemShapeILNS1_8OperatorE0ELi3EEENS1_10collective14CollectiveConvINS1_47MainloopSm100TmaUmmaWarpSpecializedImplicitGemmILS5_0ELi12ELi3ELi1ELi2EN4cute5tupleIJNSA_1CILi1EEESD_SD_EEEEENSB_IJNSC_ILi64EEESG_NSB_IJNSC_ILi32EEEEEEEEENS_10tfloat32_tESK_NSA_8TiledMMAINSA_8MMA_AtomIJNSA_17SM100_MMA_TF32_SSISK_SK_fLi64ELi64ELNSA_4UMMA5MajorE0ELSP_0ELNSO_7ScaleInE0ELSQ_0EEEEEENSA_6LayoutISE_NSB_IJNSC_ILi0EEESU_SU_EEEEENSB_IJNSA_10UnderscoreESX_SX_EEEEENS7_6detail27Sm100ImplicitGemmTileTraitsINSA_20SM90_TMA_LOAD_IM2COLENSA_14ComposedLayoutINSA_7SwizzleILi3ELi4ELi3EEENSA_18smem_ptr_flag_bitsILi32EEENST_INSB_IJNSC_ILi8EEESH_EEENSB_IJSH_SD_EEEEEEEvEENS11_INSA_13SM90_TMA_LOADES1C_vEEEENS_8epilogue10collective18CollectiveEpilogueINS1H_23Sm100TmaWarpSpecializedILi3ELi2ELi16ELb1ELb0EEEJSJ_NSB_IJNST_ISG_SD_EENST_ISH_SD_EEEEESK_NSB_IJNSB_IJllllEEESD_SU_EEESK_S1Q_NS1H_6fusion15FusionCallbacksIS1L_NS1R_17LinearCombinationISK_fSK_fLNS_15FloatRoundStyleE2EEESJ_S1O_JEEENSA_5SM1004TMEM4LOAD26SM100_TMEM_LOAD_16dp128b8xES12_S1C_NSA_17SM75_U32x4_LDSM_NENSA_21SM90_TMA_STORE_IM2COLES1C_NSA_17SM90_U32x4_STSM_NENSA_39AutoVectorizingCopyWithAssumedAlignmentILi128EEEEEEvvEEEEvNT_6ParamsE) ;  /* 0xffffff7002e07950 */ /* 0x000fea0003c3ffff */
.L_x_167:
[----:B------:R-:W-:-:S00]  /*8c80*/  BRA `(.L_x_167) ;  /* 0xfffffffc00fc7947 */ /* 0x000fc0000383ffff */
[----:B------:R-:W-:-:S00]  /*8c90*/  NOP ;  /* 0x0000000000007918 */ /* 0x000fc00000000000 */
        /* <DEDUP_REMOVED lines=14> */
.L_x_168:


//--------------------- .nv.global.init           --------------------------
	.section	.nv.global.init,"aw",@progbits
.nv.global.init:
	.type		$str$29,@object
	.size		$str$29,($str$30 - $str$29)
$str$29:
        /*0000*/ 	.byte	0x28, 0x61, 0x64, 0x64, 0x72, 0x65, 0x73, 0x73, 0x20, 0x26, 0x20, 0x6d, 0x61, 0x73, 0x6b, 0x29
        /*0010*/ 	.byte	0x20, 0x3d, 0x3d, 0x20, 0x30, 0x00
	.type		$str$30,@object
	.size		$str$30,($str$28 - $str$30)
$str$30:
        /*0016*/ 	.byte	0x2f, 0x74, 0x6d, 0x70, 0x2f, 0x63, 0x75, 0x74, 0x6c, 0x61, 0x73, 0x73, 0x5f, 0x73, 0x77, 0x65
        /*0026*/ 	.byte	0x65, 0x70, 0x5f, 0x73, 0x72, 0x63, 0x2f, 0x69, 0x6e, 0x63, 0x6c, 0x75, 0x64, 0x65, 0x2f, 0x63
        /*0036*/ 	.byte	0x75, 0x74, 0x65, 0x2f, 0x70, 0x6f, 0x69, 0x6e, 0x74, 0x65, 0x72, 0x5f, 0x66, 0x6c, 0x61, 0x67
        /*0046*/ 	.byte	0x67, 0x65, 0x64, 0x2e, 0x68, 0x70, 0x70, 0x00
	.type		$str$28,@object
	.size		$str$28,($str$27 - $str$28)
$str$28:
        /*004e*/ 	.byte	0x2f, 0x74, 0x6d, 0x70, 0x2f, 0x63, 0x75, 0x74, 0x6c, 0x61, 0x73, 0x73, 0x5f, 0x73, 0x77, 0x65
        /*005e*/ 	.byte	0x65, 0x70, 0x5f, 0x73, 0x72, 0x63, 0x2f, 0x69, 0x6e, 0x63, 0x6c, 0x75, 0x64, 0x65, 0x2f, 0x63
        /*006e*/ 	.byte	0x75, 0x74, 0x65, 0x2f, 0x61, 0x74, 0x6f, 0x6d, 0x2f, 0x63, 0x6f, 0x70, 0x79, 0x5f, 0x74, 0x72
        /*007e*/ 	.byte	0x61, 0x69, 0x74, 0x73, 0x5f, 0x73, 0x6d, 0x31, 0x30, 0x30, 0x2e, 0x68, 0x70, 0x70, 0x00
	.type		$str$27,@object
	.size		$str$27,(__unnamed_1 - $str$27)
$str$27:
        /*008d*/ 	.byte	0x28, 0x28, 0x75, 0x69, 0x6e, 0x74, 0x33, 0x32, 0x5f, 0x74, 0x28, 0x74, 0x68, 0x72, 0x65, 0x61
        /*009d*/ 	.byte	0x64, 0x49, 0x64, 0x78, 0x2e, 0x78, 0x29, 0x20, 0x2f, 0x20, 0x33, 0x32, 0x29, 0x20, 0x25, 0x20
        /*00ad*/ 	.byte	0x34, 0x29, 0x20, 0x3d, 0x3d, 0x20, 0x28, 0x28, 0x28, 0x74, 0x6d, 0x65, 0x6d, 0x5f, 0x61, 0x64
        /*00bd*/ 	.byte	0x64, 0x72, 0x20, 0x3e, 0x3e, 0x20, 0x31, 0x36, 0x29, 0x20, 0x2f, 0x20, 0x33, 0x32, 0x29, 0x20
        /*00cd*/ 	.byte	0x25, 0x20, 0x34, 0x29, 0x00
	.type		__unnamed_1,@object
	.size		__unnamed_1,(__unnamed_2 - __unnamed_1)
__unnamed_1:
        /*00d2*/ 	.byte	0x61, 0x75, 0x74, 0x6f, 0x20, 0x63, 0x75, 0x74, 0x65, 0x3a, 0x3a, 0x61, 0x73, 0x5f, 0x70, 0x6f
        /* <DEDUP_REMOVED lines=24> */
        /*0262*/ 	.byte	0x30, 0x34, 0x38, 0x3e, 0x3e, 0x3e, 0x3e, 0x5d, 0x00
	.type		__unnamed_2,@object
	.size		__unnamed_2,(.L_2 - __unnamed_2)
__unnamed_2:
        /* <DEDUP_REMOVED lines=45> */
        /*053b*/ 	.byte	0x3e, 0x3e, 0x3e, 0x5d, 0x00
.L_2:


//--------------------- .nv.shared._ZN7cutlass13device_kernelINS_4conv6kernel13ConvUniversalINS1_16ConvProblemShapeILNS1_8OperatorE0ELi3EEENS1_10collective14CollectiveConvINS1_47MainloopSm100TmaUmmaWarpSpecializedImplicitGemmILS5_0ELi12ELi3ELi1ELi2EN4cute5tupleIJNSA_1CILi1EEESD_SD_EEEEENSB_IJNSC_ILi64EEESG_NSB_IJNSC_ILi32EEEEEEEEENS_10tfloat32_tESK_NSA_8TiledMMAINSA_8MMA_AtomIJNSA_17SM100_MMA_TF32_SSISK_SK_fLi64ELi64ELNSA_4UMMA5MajorE0ELSP_0ELNSO_7ScaleInE0ELSQ_0EEEEEENSA_6LayoutISE_NSB_IJNSC_ILi0EEESU_SU_EEEEENSB_IJNSA_10UnderscoreESX_SX_EEEEENS7_6detail27Sm100ImplicitGemmTileTraitsINSA_20SM90_TMA_LOAD_IM2COLENSA_14ComposedLayoutINSA_7SwizzleILi3ELi4ELi3EEENSA_18smem_ptr_flag_bitsILi32EEENST_INSB_IJNSC_ILi8EEESH_EEENSB_IJSH_SD_EEEEEEEvEENS11_INSA_13SM90_TMA_LOADES1C_vEEEENS_8epilogue10collective18CollectiveEpilogueINS1H_23Sm100TmaWarpSpecializedILi3ELi2ELi16ELb1ELb0EEEJSJ_NSB_IJNST_ISG_SD_EENST_ISH_SD_EEEEESK_NSB_IJNSB_IJllllEEESD_SU_EEESK_S1Q_NS1H_6fusion15FusionCallbacksIS1L_NS1R_17LinearCombinationISK_fSK_fLNS_15FloatRoundStyleE2EEESJ_S1O_JEEENSA_5SM1004TMEM4LOAD26SM100_TMEM_LOAD_16dp128b8xES12_S1C_NSA_17SM75_U32x4_LDSM_NENSA_21SM90_TMA_STORE_IM2COLES1C_NSA_17SM90_U32x4_STSM_NENSA_39AutoVectorizingCopyWithAssumedAlignmentILi128EEEEEEvvEEEEvNT_6ParamsE --------------------------
	.section	.nv.shared._ZN7cutlass13device_kernelINS_4conv6kernel13ConvUniversalINS1_16ConvProblemShapeILNS1_8OperatorE0ELi3EEENS1_10collective14CollectiveConvINS1_47MainloopSm100TmaUmmaWarpSpecializedImplicitGemmILS5_0ELi12ELi3ELi1ELi2EN4cute5tupleIJNSA_1CILi1EEESD_SD_EEEEENSB_IJNSC_ILi64EEESG_NSB_IJNSC_ILi32EEEEEEEEENS_10tfloat32_tESK_NSA_8TiledMMAINSA_8MMA_AtomIJNSA_17SM100_MMA_TF32_SSISK_SK_fLi64ELi64ELNSA_4UMMA5MajorE0ELSP_0ELNSO_7ScaleInE0ELSQ_0EEEEEENSA_6LayoutISE_NSB_IJNSC_ILi0EEESU_SU_EEEEENSB_IJNSA_10UnderscoreESX_SX_EEEEENS7_6detail27Sm100ImplicitGemmTileTraitsINSA_20SM90_TMA_LOAD_IM2COLENSA_14ComposedLayoutINSA_7SwizzleILi3ELi4ELi3EEENSA_18smem_ptr_flag_bitsILi32EEENST_INSB_IJNSC_ILi8EEESH_EEENSB_IJSH_SD_EEEEEEEvEENS11_INSA_13SM90_TMA_LOADES1C_vEEEENS_8epilogue10collective18CollectiveEpilogueINS1H_23Sm100TmaWarpSpecializedILi3ELi2ELi16ELb1ELb0EEEJSJ_NSB_IJNST_ISG_SD_EENST_ISH_SD_EEEEESK_NSB_IJNSB_IJllllEEESD_SU_EEESK_S1Q_NS1H_6fusion15FusionCallbacksIS1L_NS1R_17LinearCombinationISK_fSK_fLNS_15FloatRoundStyleE2EEESJ_S1O_JEEENSA_5SM1004TMEM4LOAD26SM100_TMEM_LOAD_16dp128b8xES12_S1C_NSA_17SM75_U32x4_LDSM_NENSA_21SM90_TMA_STORE_IM2COLES1C_NSA_17SM90_U32x4_STSM_NENSA_39AutoVectorizingCopyWithAssumedAlignmentILi128EEEEEEvvEEEEvNT_6ParamsE,"aw",@nobits
	.sectionflags	@""
	.align	16
	.zero		1024


//--------------------- .nv.shared.reserved.0     --------------------------
	.section	.nv.shared.reserved.0,"aw",@nobits
	.weak		__nv_reservedSMEM_offset_0_alias
	.size		__nv_reservedSMEM_offset_0_alias, 0, 64
	.other		__nv_reservedSMEM_offset_0_alias,@"STO_CUDA_RESERVED_SHARED STV_DEFAULT"
__nv_reservedSMEM_offset_0_alias:
	.zero		0
.nv.shared.reserved.0:
	.zero		64
	.weak		__nv_reservedSMEM_tcgen05_partition
	.type		__nv_reservedSMEM_tcgen05_partition,@object
	.size		__nv_reservedSMEM_tcgen05_partition,(.L_0 - __nv_reservedSMEM_tcgen05_partition)
__nv_reservedSMEM_tcgen05_partition:
	.zero		32
.L_0:


//--------------------- .nv.global                --------------------------
	.section	.nv.global,"aw",@nobits
.nv.global:
	.type		_ZN39_INTERNAL_78676af9_4_k_cu_05ef2da5_30794cute1_E,@object
	.size		_ZN39_INTERNAL_78676af9_4_k_cu_05ef2da5_30794cute1_E,(_ZN39_INTERNAL_78676af9_4_k_cu_05ef2da5_30794cuda3std3__45__cpo6cbeginE - _ZN39_INTERNAL_78676af9_4_k_cu_05ef2da5_30794cute1_E)
_ZN39_INTERNAL_78676af9_4_k_cu_05ef2da5_30794cute1_E:
	.zero		1
	.type		_ZN39_INTERNAL_78676af9_4_k_cu_05ef2da5_30794cuda3std3__45__cpo6cbeginE,@object
	.size		_ZN39_INTERNAL_78676af9_4_k_cu_05ef2da5_30794cuda3std3__45__cpo6cbeginE,(_ZN39_INTERNAL_78676af9_4_k_cu_05ef2da5_30794cuda3std3__48in_placeE - _ZN39_INTERNAL_78676af9_4_k_cu_05ef2da5_30794cuda3std3__45__cpo6cbeginE)
_ZN39_INTERNAL_78676af9_4_k_cu_05ef2da5_30794cuda3std3__45__cpo6cbeginE:
	.zero		1
	.type		_ZN39_INTERNAL_78676af9_4_k_cu_05ef2da5_30794cuda3std3__48in_placeE,@object
	.size		_ZN39_INTERNAL_78676af9_4_k_cu_05ef2da5_30794cuda3std3__48in_placeE,(_ZN39_INTERNAL_78676af9_4_k_cu_05ef2da5_30794cuda3std6ranges3__45__cpo9iter_moveE - _ZN39_INTERNAL_78676af9_4_k_cu_05ef2da5_30794cuda3std3__48in_placeE)
_ZN39_INTERNAL_78676af9_4_k_cu_05ef2da5_30794cuda3std3__48in_placeE:
	.zero		1
	.type		_ZN39_INTERNAL_78676af9_4_k_cu_05ef2da5_30794cuda3std6ranges3__45__cpo9iter_moveE,@object
	.size		_ZN39_INTERNAL_78676af9_4_k_cu_05ef2da5_30794cuda3std6ranges3__45__cpo9iter_moveE,(_ZN39_INTERNAL_78676af9_4_k_cu_05ef2da5_30794cuda3std3__45__cpo5beginE - _ZN39_INTERNAL_78676af9_4_k_cu_05ef2da5_30794cuda3std6ranges3__45__cpo9iter_moveE)
_ZN39_INTERNAL_78676af9_4_k_cu_05ef2da5_30794cuda3std6ranges3__45__cpo9iter_moveE:
	.zero		1
	.type		_ZN39_INTERNAL_78676af9_4_k_cu_05ef2da5_30794cuda3std3__45__cpo5beginE,@object
	.size		_ZN39_INTERNAL_78676af9_4_k_cu_05ef2da5_30794cuda3std3__45__cpo5beginE,(_ZN39_INTERNAL_78676af9_4_k_cu_05ef2da5_30794cuda3std3__441_GLOBAL__N__78676af9_4_k_cu_05ef2da5_30796ignoreE - _ZN39_INTERNAL_78676af9_4_k_cu_05ef2da5_30794cuda3std3__45__cpo5beginE)
_ZN39_INTERNAL_78676af9_4_k_cu_05ef2da5_30794cuda3std3__45__cpo5beginE:
	.zero		1
	.type		_ZN39_INTERNAL_78676af9_4_k_cu_05ef2da5_30794cuda3std3__441_GLOBAL__N__78676af9_4_k_cu_05ef2da5_30796ignoreE,@object
	.size		_ZN39_INTERNAL_78676af9_4_k_cu_05ef2da5_30794cuda3std3__441_GLOBAL__N__78676af9_4_k_cu_05ef2da5_30796ignoreE,(_ZN39_INTERNAL_78676af9_4_k_cu_05ef2da5_30794cute7productE - _ZN39_INTERNAL_78676af9_4_k_cu_05ef2da5_30794cuda3std3__441_GLOBAL__N__78676af9_4_k_cu_05ef2da5_30796ignoreE)
_ZN39_INTERNAL_78676af9_4_k_cu_05ef2da5_30794cuda3std3__441_GLOBAL__N__78676af9_4_k_cu_05ef2da5_30796ignoreE:
	.zero		1
	.type		_ZN39_INTERNAL_78676af9_4_k_cu_05ef2da5_30794cute7productE,@object
	.size		_ZN39_INTERNAL_78676af9_4_k_cu_05ef2da5_30794cute7productE,(_ZN39_INTERNAL_78676af9_4_k_cu_05ef2da5_30794cuda3std3__45__cpo3endE - _ZN39_INTERNAL_78676af9_4_k_cu_05ef2da5_30794cute7productE)
_ZN39_INTERNAL_78676af9_4_k_cu_05ef2da5_30794cute7productE:
	.zero		1
	.type		_ZN39_INTERNAL_78676af9_4_k_cu_05ef2da5_30794cuda3std3__45__cpo3endE,@object
	.size		_ZN39_INTERNAL_78676af9_4_k_cu_05ef2da5_30794cuda3std3__45__cpo3endE,(_ZN39_INTERNAL_78676af9_4_k_cu_05ef2da5_30794cuda3std3__419piecewise_constructE - _ZN39_INTERNAL_78676af9_4_k_cu_05ef2da5_30794cuda3std3__45__cpo3endE)
_ZN39_INTERNAL_78676af9_4_k_cu_05ef2da5_30794cuda3std3__45__cpo3endE:
	.zero		1
	.type		_ZN39_INTERNAL_78676af9_4_k_cu_05ef2da5_30794cuda3std3__419piecewise_constructE,@object
	.size		_ZN39_INTERNAL_78676af9_4_k_cu_05ef2da5_30794cuda3std3__419piecewise_constructE,(_ZN39_INTERNAL_78676af9_4_k_cu_05ef2da5_30794cuda3std3__45__cpo4cendE - _ZN39_INTERNAL_78676af9_4_k_cu_05ef2da5_30794cuda3std3__419piecewise_constructE)
_ZN39_INTERNAL_78676af9_4_k_cu_05ef2da5_30794cuda3std3__419piecewise_constructE:
	.zero		1
	.type		_ZN39_INTERNAL_78676af9_4_k_cu_05ef2da5_30794cuda3std3__45__cpo4cendE,@object
	.size		_ZN39_INTERNAL_78676af9_4_k_cu_05ef2da5_30794cuda3std3__45__cpo4cendE,(_ZN39_INTERNAL_78676af9_4_k_cu_05ef2da5_30794cuda3std6ranges3__45__cpo4swapE - _ZN39_INTERNAL_78676af9_4_k_cu_05ef2da5_30794cuda3std3__45__cpo4cendE)
_ZN39_INTERNAL_78676af9_4_k_cu_05ef2da5_30794cuda3std3__45__cpo4cendE:
	.zero		1
	.type		_ZN39_INTERNAL_78676af9_4_k_cu_05ef2da5_30794cuda3std6ranges3__45__cpo4swapE,@object
	.size		_ZN39_INTERNAL_78676af9_4_k_cu_05ef2da5_30794cuda3std6ranges3__45__cpo4swapE,(.L_10 - _ZN39_INTERNAL_78676af9_4_k_cu_05ef2da5_30794cuda3std6ranges3__45__cpo4swapE)
_ZN39_INTERNAL_78676af9_4_k_cu_05ef2da5_30794cuda3std6ranges3__45__cpo4swapE:
	.zero		1
.L_10:


//--------------------- .nv.constant0._ZN7cutlass13device_kernelINS_4conv6kernel13ConvUniversalINS1_16ConvProblemShapeILNS1_8OperatorE0ELi3EEENS1_10collective14CollectiveConvINS1_47MainloopSm100TmaUmmaWarpSpecializedImplicitGemmILS5_0ELi12ELi3ELi1ELi2EN4cute5tupleIJNSA_1CILi1EEESD_SD_EEEEENSB_IJNSC_ILi64EEESG_NSB_IJNSC_ILi32EEEEEEEEENS_10tfloat32_tESK_NSA_8TiledMMAINSA_8MMA_AtomIJNSA_17SM100_MMA_TF32_SSISK_SK_fLi64ELi64ELNSA_4UMMA5MajorE0ELSP_0ELNSO_7ScaleInE0ELSQ_0EEEEEENSA_6LayoutISE_NSB_IJNSC_ILi0EEESU_SU_EEEEENSB_IJNSA_10UnderscoreESX_SX_EEEEENS7_6detail27Sm100ImplicitGemmTileTraitsINSA_20SM90_TMA_LOAD_IM2COLENSA_14ComposedLayoutINSA_7SwizzleILi3ELi4ELi3EEENSA_18smem_ptr_flag_bitsILi32EEENST_INSB_IJNSC_ILi8EEESH_EEENSB_IJSH_SD_EEEEEEEvEENS11_INSA_13SM90_TMA_LOADES1C_vEEEENS_8epilogue10collective18CollectiveEpilogueINS1H_23Sm100TmaWarpSpecializedILi3ELi2ELi16ELb1ELb0EEEJSJ_NSB_IJNST_ISG_SD_EENST_ISH_SD_EEEEESK_NSB_IJNSB_IJllllEEESD_SU_EEESK_S1Q_NS1H_6fusion15FusionCallbacksIS1L_NS1R_17LinearCombinationISK_fSK_fLNS_15FloatRoundStyleE2EEESJ_S1O_JEEENSA_5SM1004TMEM4LOAD26SM100_TMEM_LOAD_16dp128b8xES12_S1C_NSA_17SM75_U32x4_LDSM_NENSA_21SM90_TMA_STORE_IM2COLES1C_NSA_17SM90_U32x4_STSM_NENSA_39AutoVectorizingCopyWithAssumedAlignmentILi128EEEEEEvvEEEEvNT_6ParamsE --------------------------
	.section	.nv.constant0._ZN7cutlass13device_kernelINS_4conv6kernel13ConvUniversalINS1_16ConvProblemShapeILNS1_8OperatorE0ELi3EEENS1_10collective14CollectiveConvINS1_47MainloopSm100TmaUmmaWarpSpecializedImplicitGemmILS5_0ELi12ELi3ELi1ELi2EN4cute5tupleIJNSA_1CILi1EEESD_SD_EEEEENSB_IJNSC_ILi64EEESG_NSB_IJNSC_ILi32EEEEEEEEENS_10tfloat32_tESK_NSA_8TiledMMAINSA_8MMA_AtomIJNSA_17SM100_MMA_TF32_SSISK_SK_fLi64ELi64ELNSA_4UMMA5MajorE0ELSP_0ELNSO_7ScaleInE0ELSQ_0EEEEEENSA_6LayoutISE_NSB_IJNSC_ILi0EEESU_SU_EEEEENSB_IJNSA_10UnderscoreESX_SX_EEEEENS7_6detail27Sm100ImplicitGemmTileTraitsINSA_20SM90_TMA_LOAD_IM2COLENSA_14ComposedLayoutINSA_7SwizzleILi3ELi4ELi3EEENSA_18smem_ptr_flag_bitsILi32EEENST_INSB_IJNSC_ILi8EEESH_EEENSB_IJSH_SD_EEEEEEEvEENS11_INSA_13SM90_TMA_LOADES1C_vEEEENS_8epilogue10collective18CollectiveEpilogueINS1H_23Sm100TmaWarpSpecializedILi3ELi2ELi16ELb1ELb0EEEJSJ_NSB_IJNST_ISG_SD_EENST_ISH_SD_EEEEESK_NSB_IJNSB_IJllllEEESD_SU_EEESK_S1Q_NS1H_6fusion15FusionCallbacksIS1L_NS1R_17LinearCombinationISK_fSK_fLNS_15FloatRoundStyleE2EEESJ_S1O_JEEENSA_5SM1004TMEM4LOAD26SM100_TMEM_LOAD_16dp128b8xES12_S1C_NSA_17SM75_U32x4_LDSM_NENSA_21SM90_TMA_STORE_IM2COLES1C_NSA_17SM90_U32x4_STSM_NENSA_39AutoVectorizingCopyWithAssumedAlignmentILi128EEEEEEvvEEEEvNT_6ParamsE,"a",@progbits
	.sectionflags	@""
	.align	4
.nv.constant0._ZN7cutlass13device_kernelINS_4conv6kernel13ConvUniversalINS1_16ConvProblemShapeILNS1_8OperatorE0ELi3EEENS1_10collective14CollectiveConvINS1_47MainloopSm100TmaUmmaWarpSpecializedImplicitGemmILS5_0ELi12ELi3ELi1ELi2EN4cute5tupleIJNSA_1CILi1EEESD_SD_EEEEENSB_IJNSC_ILi64EEESG_NSB_IJNSC_ILi32EEEEEEEEENS_10tfloat32_tESK_NSA_8TiledMMAINSA_8MMA_AtomIJNSA_17SM100_MMA_TF32_SSISK_SK_fLi64ELi64ELNSA_4UMMA5MajorE0ELSP_0ELNSO_7ScaleInE0ELSQ_0EEEEEENSA_6LayoutISE_NSB_IJNSC_ILi0EEESU_SU_EEEEENSB_IJNSA_10UnderscoreESX_SX_EEEEENS7_6detail27Sm100ImplicitGemmTileTraitsINSA_20SM90_TMA_LOAD_IM2COLENSA_14ComposedLayoutINSA_7SwizzleILi3ELi4ELi3EEENSA_18smem_ptr_flag_bitsILi32EEENST_INSB_IJNSC_ILi8EEESH_EEENSB_IJSH_SD_EEEEEEEvEENS11_INSA_13SM90_TMA_LOADES1C_vEEEENS_8epilogue10collective18CollectiveEpilogueINS1H_23Sm100TmaWarpSpecializedILi3ELi2ELi16ELb1ELb0EEEJSJ_NSB_IJNST_ISG_SD_EENST_ISH_SD_EEEEESK_NSB_IJNSB_IJllllEEESD_SU_EEESK_S1Q_NS1H_6fusion15FusionCallbacksIS1L_NS1R_17LinearCombinationISK_fSK_fLNS_15FloatRoundStyleE2EEESJ_S1O_JEEENSA_5SM1004TMEM4LOAD26SM100_TMEM_LOAD_16dp128b8xES12_S1C_NSA_17SM75_U32x4_LDSM_NENSA_21SM90_TMA_STORE_IM2COLES1C_NSA_17SM90_U32x4_STSM_NENSA_39AutoVectorizingCopyWithAssumedAlignmentILi128EEEEEEvvEEEEvNT_6ParamsE:
	.zero		3200


//--------------------- SYMBOLS --------------------------

	.type		.nv.reservedSmem.offset0,@object
	.size		.nv.reservedSmem.offset0,0x4
	.type		.nv.reservedSmem.cap,@object
	.size		.nv.reservedSmem.cap,0x4
	.type		__assertfail,@function
